	.headerflags	@"EF_CUDA_TEXMODE_UNIFIED EF_CUDA_64BIT_ADDRESS EF_CUDA_ACCELERATORS EF_CUDA_SM90 EF_CUDA_VIRTUAL_SM(EF_CUDA_SM90)"
	.elftype	@"ET_EXEC"


//--------------------- .nv.info                  --------------------------
	.section	.nv.info,"",@"SHT_CUDA_INFO"
	.align	4


	//----- nvinfo : EIATTR_REGCOUNT
	.align		4
        /*0000*/ 	.byte	0x04, 0x2f
        /*0002*/ 	.short	(.L_3 - .L_2)
	.align		4
.L_2:
        /*0004*/ 	.word	index@(triton_poi_fused__native_batch_norm_legit_no_training_add_cat_relu_threshold_backward_11)
        /*0008*/ 	.word	0x00000060


	//----- nvinfo : EIATTR_MIN_STACK_SIZE
	.align		4
.L_3:
        /*000c*/ 	.byte	0x04, 0x12
        /*000e*/ 	.short	(.L_5 - .L_4)
	.align		4
.L_4:
        /*0010*/ 	.word	index@(triton_poi_fused__native_batch_norm_legit_no_training_add_cat_relu_threshold_backward_11)
        /*0014*/ 	.word	0x00000000


	//----- nvinfo : EIATTR_FRAME_SIZE
	.align		4
.L_5:
        /*0018*/ 	.byte	0x04, 0x11
        /*001a*/ 	.short	(.L_7 - .L_6)
	.align		4
.L_6:
        /*001c*/ 	.word	index@(triton_poi_fused__native_batch_norm_legit_no_training_add_cat_relu_threshold_backward_11)
        /*0020*/ 	.word	0x00000000


	//----- nvinfo : EIATTR_MIN_STACK_SIZE
	.align		4
.L_7:
        /*0024*/ 	.byte	0x04, 0x12
        /*0026*/ 	.short	(.L_9 - .L_8)
	.align		4
.L_8:
        /*0028*/ 	.word	index@(triton_poi_fused__native_batch_norm_legit_no_training_add_cat_relu_threshold_backward_11)
        /*002c*/ 	.word	0x00000000
.L_9:


//--------------------- .nv.info.triton_poi_fused__native_batch_norm_legit_no_training_add_cat_relu_threshold_backward_11 --------------------------
	.section	.nv.info.triton_poi_fused__native_batch_norm_legit_no_training_add_cat_relu_threshold_backward_11,"",@"SHT_CUDA_INFO"
	.sectionflags	@""
	.align	4


	//----- nvinfo : EIATTR_CUDA_API_VERSION
	.align		4
        /*0000*/ 	.byte	0x04, 0x37
        /*0002*/ 	.short	(.L_11 - .L_10)
.L_10:
        /*0004*/ 	.word	0x0000007c


	//----- nvinfo : EIATTR_KPARAM_INFO
	.align		4
.L_11:
        /*0008*/ 	.byte	0x04, 0x17
        /*000a*/ 	.short	(.L_13 - .L_12)
.L_12:
        /*000c*/ 	.word	0x00000000
        /*0010*/ 	.short	0x001c
        /*0012*/ 	.short	0x00dc
        /*0014*/ 	.byte	0x00, 0xf0, 0x11, 0x00


	//----- nvinfo : EIATTR_KPARAM_INFO
	.align		4
.L_13:
        /*0018*/ 	.byte	0x04, 0x17
        /*001a*/ 	.short	(.L_15 - .L_14)
.L_14:
        /*001c*/ 	.word	0x00000000
        /*0020*/ 	.short	0x001b
        /*0022*/ 	.short	0x00d8
        /*0024*/ 	.byte	0x00, 0xf0, 0x11, 0x00


	//----- nvinfo : EIATTR_KPARAM_INFO
	.align		4
.L_15:
        /*0028*/ 	.byte	0x04, 0x17
        /*002a*/ 	.short	(.L_17 - .L_16)
.L_16:
        /*002c*/ 	.word	0x00000000
        /*0030*/ 	.short	0x001a
        /*0032*/ 	.short	0x00d0
        /*0034*/ 	.byte	0x00, 0xf4, 0x21, 0x00


	//----- nvinfo : EIATTR_KPARAM_INFO
	.align		4
.L_17:
        /*0038*/ 	.byte	0x04, 0x17
        /*003a*/ 	.short	(.L_19 - .L_18)
.L_18:
        /*003c*/ 	.word	0x00000000
        /*0040*/ 	.short	0x0019
        /*0042*/ 	.short	0x00c8
        /*0044*/ 	.byte	0x00, 0xf4, 0x21, 0x00


	//----- nvinfo : EIATTR_KPARAM_INFO
	.align		4
.L_19:
        /*0048*/ 	.byte	0x04, 0x17
        /*004a*/ 	.short	(.L_21 - .L_20)
.L_20:
        /*004c*/ 	.word	0x00000000
        /*0050*/ 	.short	0x0018
        /*0052*/ 	.short	0x00c0
        /*0054*/ 	.byte	0x00, 0xf4, 0x21, 0x00


	//----- nvinfo : EIATTR_KPARAM_INFO
	.align		4
.L_21:
        /*0058*/ 	.byte	0x04, 0x17
        /*005a*/ 	.short	(.L_23 - .L_22)
.L_22:
        /*005c*/ 	.word	0x00000000
        /*0060*/ 	.short	0x0017
        /*0062*/ 	.short	0x00b8
        /*0064*/ 	.byte	0x00, 0xf4, 0x21, 0x00


	//----- nvinfo : EIATTR_KPARAM_INFO
	.align		4
.L_23:
        /*0068*/ 	.byte	0x04, 0x17
        /*006a*/ 	.short	(.L_25 - .L_24)
.L_24:
        /*006c*/ 	.word	0x00000000
        /*0070*/ 	.short	0x0016
        /*0072*/ 	.short	0x00b0
        /*0074*/ 	.byte	0x00, 0xf4, 0x21, 0x00


	//----- nvinfo : EIATTR_KPARAM_INFO
	.align		4
.L_25:
        /*0078*/ 	.byte	0x04, 0x17
        /*007a*/ 	.short	(.L_27 - .L_26)
.L_26:
        /*007c*/ 	.word	0x00000000
        /*0080*/ 	.short	0x0015
        /*0082*/ 	.short	0x00a8
        /*0084*/ 	.byte	0x00, 0xf4, 0x21, 0x00


	//----- nvinfo : EIATTR_KPARAM_INFO
	.align		4
.L_27:
        /*0088*/ 	.byte	0x04, 0x17
        /*008a*/ 	.short	(.L_29 - .L_28)
.L_28:
        /*008c*/ 	.word	0x00000000
        /*0090*/ 	.short	0x0014
        /*0092*/ 	.short	0x00a0
        /*0094*/ 	.byte	0x00, 0xf4, 0x21, 0x00


	//----- nvinfo : EIATTR_KPARAM_INFO
	.align		4
.L_29:
        /*0098*/ 	.byte	0x04, 0x17
        /*009a*/ 	.short	(.L_31 - .L_30)
.L_30:
        /*009c*/ 	.word	0x00000000
        /*00a0*/ 	.short	0x0013
        /*00a2*/ 	.short	0x0098
        /*00a4*/ 	.byte	0x00, 0xf4, 0x21, 0x00


	//----- nvinfo : EIATTR_KPARAM_INFO
	.align		4
.L_31:
        /*00a8*/ 	.byte	0x04, 0x17
        /*00aa*/ 	.short	(.L_33 - .L_32)
.L_32:
        /*00ac*/ 	.word	0x00000000
        /*00b0*/ 	.short	0x0012
        /*00b2*/ 	.short	0x0090
        /*00b4*/ 	.byte	0x00, 0xf4, 0x21, 0x00


	//----- nvinfo : EIATTR_KPARAM_INFO
	.align		4
.L_33:
        /*00b8*/ 	.byte	0x04, 0x17
        /*00ba*/ 	.short	(.L_35 - .L_34)
.L_34:
        /*00bc*/ 	.word	0x00000000
        /*00c0*/ 	.short	0x0011
        /*00c2*/ 	.short	0x0088
        /*00c4*/ 	.byte	0x00, 0xf4, 0x21, 0x00


	//----- nvinfo : EIATTR_KPARAM_INFO
	.align		4
.L_35:
        /*00c8*/ 	.byte	0x04, 0x17
        /*00ca*/ 	.short	(.L_37 - .L_36)
.L_36:
        /*00cc*/ 	.word	0x00000000
        /*00d0*/ 	.short	0x0010
        /*00d2*/ 	.short	0x0080
        /*00d4*/ 	.byte	0x00, 0xf4, 0x21, 0x00


	//----- nvinfo : EIATTR_KPARAM_INFO
	.align		4
.L_37:
        /*00d8*/ 	.byte	0x04, 0x17
        /*00da*/ 	.short	(.L_39 - .L_38)
.L_38:
        /*00dc*/ 	.word	0x00000000
        /*00e0*/ 	.short	0x000f
        /*00e2*/ 	.short	0x0078
        /*00e4*/ 	.byte	0x00, 0xf4, 0x21, 0x00


	//----- nvinfo : EIATTR_KPARAM_INFO
	.align		4
.L_39:
        /*00e8*/ 	.byte	0x04, 0x17
        /*00ea*/ 	.short	(.L_41 - .L_40)
.L_40:
        /*00ec*/ 	.word	0x00000000
        /*00f0*/ 	.short	0x000e
        /*00f2*/ 	.short	0x0070
        /*00f4*/ 	.byte	0x00, 0xf4, 0x21, 0x00


	//----- nvinfo : EIATTR_KPARAM_INFO
	.align		4
.L_41:
        /*00f8*/ 	.byte	0x04, 0x17
        /*00fa*/ 	.short	(.L_43 - .L_42)
.L_42:
        /*00fc*/ 	.word	0x00000000
        /*0100*/ 	.short	0x000d
        /*0102*/ 	.short	0x0068
        /*0104*/ 	.byte	0x00, 0xf4, 0x21, 0x00


	//----- nvinfo : EIATTR_KPARAM_INFO
	.align		4
.L_43:
        /*0108*/ 	.byte	0x04, 0x17
        /*010a*/ 	.short	(.L_45 - .L_44)
.L_44:
        /*010c*/ 	.word	0x00000000
        /*0110*/ 	.short	0x000c
        /*0112*/ 	.short	0x0060
        /*0114*/ 	.byte	0x00, 0xf4, 0x21, 0x00


	//----- nvinfo : EIATTR_KPARAM_INFO
	.align		4
.L_45:
        /*0118*/ 	.byte	0x04, 0x17
        /*011a*/ 	.short	(.L_47 - .L_46)
.L_46:
        /*011c*/ 	.word	0x00000000
        /*0120*/ 	.short	0x000b
        /*0122*/ 	.short	0x0058
        /*0124*/ 	.byte	0x00, 0xf4, 0x21, 0x00


	//----- nvinfo : EIATTR_KPARAM_INFO
	.align		4
.L_47:
        /*0128*/ 	.byte	0x04, 0x17
        /*012a*/ 	.short	(.L_49 - .L_48)
.L_48:
        /*012c*/ 	.word	0x00000000
        /*0130*/ 	.short	0x000a
        /*0132*/ 	.short	0x0050
        /*0134*/ 	.byte	0x00, 0xf4, 0x21, 0x00


	//----- nvinfo : EIATTR_KPARAM_INFO
	.align		4
.L_49:
        /*0138*/ 	.byte	0x04, 0x17
        /*013a*/ 	.short	(.L_51 - .L_50)
.L_50:
        /*013c*/ 	.word	0x00000000
        /*0140*/ 	.short	0x0009
        /*0142*/ 	.short	0x0048
        /*0144*/ 	.byte	0x00, 0xf4, 0x21, 0x00


	//----- nvinfo : EIATTR_KPARAM_INFO
	.align		4
.L_51:
        /*0148*/ 	.byte	0x04, 0x17
        /*014a*/ 	.short	(.L_53 - .L_52)
.L_52:
        /*014c*/ 	.word	0x00000000
        /*0150*/ 	.short	0x0008
        /*0152*/ 	.short	0x0040
        /*0154*/ 	.byte	0x00, 0xf4, 0x21, 0x00


	//----- nvinfo : EIATTR_KPARAM_INFO
	.align		4
.L_53:
        /*0158*/ 	.byte	0x04, 0x17
        /*015a*/ 	.short	(.L_55 - .L_54)
.L_54:
        /*015c*/ 	.word	0x00000000
        /*0160*/ 	.short	0x0007
        /*0162*/ 	.short	0x0038
        /*0164*/ 	.byte	0x00, 0xf4, 0x21, 0x00


	//----- nvinfo : EIATTR_KPARAM_INFO
	.align		4
.L_55:
        /*0168*/ 	.byte	0x04, 0x17
        /*016a*/ 	.short	(.L_57 - .L_56)
.L_56:
        /*016c*/ 	.word	0x00000000
        /*0170*/ 	.short	0x0006
        /*0172*/ 	.short	0x0030
        /*0174*/ 	.byte	0x00, 0xf4, 0x21, 0x00


	//----- nvinfo : EIATTR_KPARAM_INFO
	.align		4
.L_57:
        /*0178*/ 	.byte	0x04, 0x17
        /*017a*/ 	.short	(.L_59 - .L_58)
.L_58:
        /*017c*/ 	.word	0x00000000
        /*0180*/ 	.short	0x0005
        /*0182*/ 	.short	0x0028
        /*0184*/ 	.byte	0x00, 0xf4, 0x21, 0x00


	//----- nvinfo : EIATTR_KPARAM_INFO
	.align		4
.L_59:
        /*0188*/ 	.byte	0x04, 0x17
        /*018a*/ 	.short	(.L_61 - .L_60)
.L_60:
        /*018c*/ 	.word	0x00000000
        /*0190*/ 	.short	0x0004
        /*0192*/ 	.short	0x0020
        /*0194*/ 	.byte	0x00, 0xf4, 0x21, 0x00


	//----- nvinfo : EIATTR_KPARAM_INFO
	.align		4
.L_61:
        /*0198*/ 	.byte	0x04, 0x17
        /*019a*/ 	.short	(.L_63 - .L_62)
.L_62:
        /*019c*/ 	.word	0x00000000
        /*01a0*/ 	.short	0x0003
        /*01a2*/ 	.short	0x0018
        /*01a4*/ 	.byte	0x00, 0xf4, 0x21, 0x00


	//----- nvinfo : EIATTR_KPARAM_INFO
	.align		4
.L_63:
        /*01a8*/ 	.byte	0x04, 0x17
        /*01aa*/ 	.short	(.L_65 - .L_64)
.L_64:
        /*01ac*/ 	.word	0x00000000
        /*01b0*/ 	.short	0x0002
        /*01b2*/ 	.short	0x0010
        /*01b4*/ 	.byte	0x00, 0xf4, 0x21, 0x00


	//----- nvinfo : EIATTR_KPARAM_INFO
	.align		4
.L_65:
        /*01b8*/ 	.byte	0x04, 0x17
        /*01ba*/ 	.short	(.L_67 - .L_66)
.L_66:
        /*01bc*/ 	.word	0x00000000
        /*01c0*/ 	.short	0x0001
        /*01c2*/ 	.short	0x0008
        /*01c4*/ 	.byte	0x00, 0xf4, 0x21, 0x00


	//----- nvinfo : EIATTR_KPARAM_INFO
	.align		4
.L_67:
        /*01c8*/ 	.byte	0x04, 0x17
        /*01ca*/ 	.short	(.L_69 - .L_68)
.L_68:
        /*01cc*/ 	.word	0x00000000
        /*01d0*/ 	.short	0x0000
        /*01d2*/ 	.short	0x0000
        /*01d4*/ 	.byte	0x00, 0xf4, 0x21, 0x00


	//----- nvinfo : EIATTR_SPARSE_MMA_MASK
	.align		4
.L_69:
        /*01d8*/ 	.byte	0x03, 0x50
        /*01da*/ 	.short	0x0000


	//----- nvinfo : EIATTR_MAXREG_COUNT
	.align		4
        /*01dc*/ 	.byte	0x03, 0x1b
        /*01de*/ 	.short	0x00ff


	//----- nvinfo : EIATTR_EXIT_INSTR_OFFSETS
	.align		4
        /*01e0*/ 	.byte	0x04, 0x1c
        /*01e2*/ 	.short	(.L_71 - .L_70)


	//   ....[0]....
.L_70:
        /*01e4*/ 	.word	0x00004970


	//   ....[1]....
        /*01e8*/ 	.word	0x00004990


	//----- nvinfo : EIATTR_REQNTID
	.align		4
.L_71:
        /*01ec*/ 	.byte	0x04, 0x10
        /*01ee*/ 	.short	(.L_73 - .L_72)
.L_72:
        /*01f0*/ 	.word	0x00000080
        /*01f4*/ 	.word	0x00000001
        /*01f8*/ 	.word	0x00000001


	//----- nvinfo : EIATTR_CBANK_PARAM_SIZE
	.align		4
.L_73:
        /*01fc*/ 	.byte	0x03, 0x19
        /*01fe*/ 	.short	0x00e0


	//----- nvinfo : EIATTR_PARAM_CBANK
	.align		4
        /*0200*/ 	.byte	0x04, 0x0a
        /*0202*/ 	.short	(.L_75 - .L_74)
	.align		4
.L_74:
        /*0204*/ 	.word	index@(.nv.constant0.triton_poi_fused__native_batch_norm_legit_no_training_add_cat_relu_threshold_backward_11)
        /*0208*/ 	.short	0x0210
        /*020a*/ 	.short	0x00e0


	//----- nvinfo : EIATTR_SW_WAR
	.align		4
.L_75:
        /*020c*/ 	.byte	0x04, 0x36
        /*020e*/ 	.short	(.L_77 - .L_76)
.L_76:
        /*0210*/ 	.word	0x00000008
.L_77:


//--------------------- .nv.callgraph             --------------------------
	.section	.nv.callgraph,"",@"SHT_CUDA_CALLGRAPH"
	.align	4
	.sectionentsize	8
	.align		4
        /*0000*/ 	.word	0x00000000
	.align		4
        /*0004*/ 	.word	0xffffffff
	.align		4
        /*0008*/ 	.word	0x00000000
	.align		4
        /*000c*/ 	.word	0xfffffffe
	.align		4
        /*0010*/ 	.word	0x00000000
	.align		4
        /*0014*/ 	.word	0xfffffffd
	.align		4
        /*0018*/ 	.word	0x00000000
	.align		4
        /*001c*/ 	.word	0xfffffffc


//--------------------- .nv.constant4             --------------------------
	.section	.nv.constant4,"a",@progbits
	.align	8
	.align		8
.nv.constant4:
        /*0000*/ 	.dword	_$_str
	.align		8
        /*0008*/ 	.dword	_$_str_$_2


//--------------------- .text.triton_poi_fused__native_batch_norm_legit_no_training_add_cat_relu_threshold_backward_11 --------------------------
	.section	.text.triton_poi_fused__native_batch_norm_legit_no_training_add_cat_relu_threshold_backward_11,"ax",@progbits
	.sectionflags	@"SHF_BARRIERS=1"
	.align	128
        .global         triton_poi_fused__native_batch_norm_legit_no_training_add_cat_relu_threshold_backward_11
        .type           triton_poi_fused__native_batch_norm_legit_no_training_add_cat_relu_threshold_backward_11,@function
        .size           triton_poi_fused__native_batch_norm_legit_no_training_add_cat_relu_threshold_backward_11,(.L_x_1 - triton_poi_fused__native_batch_norm_legit_no_training_add_cat_relu_threshold_backward_11)
        .other          triton_poi_fused__native_batch_norm_legit_no_training_add_cat_relu_threshold_backward_11,@"STO_CUDA_ENTRY STV_DEFAULT"
triton_poi_fused__native_batch_norm_legit_no_training_add_cat_relu_threshold_backward_11:
.text.triton_poi_fused__native_batch_norm_legit_no_training_add_cat_relu_threshold_backward_11:
[----:B------:R-:W0:Y:S01]  /*0000*/  LDC R1, c[0x0][0x28] ;  /* 0x00000a00ff017b82 */ /* 0x000e220000000800 */
[----:B------:R-:W1:Y:S07]  /*0010*/  S2R R71, SR_CTAID.Y ;  /* 0x0000000000477919 */ /* 0x000e6e0000002600 */
[----:B------:R-:W2:Y:S01]  /*0020*/  LDC.64 R88, c[0x0][0x250] ;  /* 0x00009400ff587b82 */ /* 0x000ea20000000a00 */
[----:B------:R-:W-:Y:S02]  /*0030*/  CS2R R8, SRZ ;  /* 0x0000000000087805 */ /* 0x000fe4000001ff00 */
[----:B------:R-:W-:Y:S01]  /*0040*/  CS2R R10, SRZ ;  /* 0x00000000000a7805 */ /* 0x000fe2000001ff00 */
[----:B------:R-:W3:Y:S01]  /*0050*/  S2R R0, SR_TID.X ;  /* 0x0000000000007919 */ /* 0x000ee20000002100 */
[----:B------:R-:W-:-:S02]  /*0060*/  CS2R R12, SRZ ;  /* 0x00000000000c7805 */ /* 0x000fc4000001ff00 */
[----:B------:R-:W-:Y:S01]  /*0070*/  CS2R R14, SRZ ;  /* 0x00000000000e7805 */ /* 0x000fe2000001ff00 */
[----:B------:R-:W-:Y:S01]  /*0080*/  ULDC.64 UR6, c[0x0][0x208] ;  /* 0x0000820000067ab9 */ /* 0x000fe20000000a00 */
[----:B------:R-:W4:Y:S01]  /*0090*/  S2R R85, SR_CTAID.X ;  /* 0x0000000000557919 */ /* 0x000f220000002500 */
[----:B------:R-:W5:Y:S08]  /*00a0*/  LDC.64 R72, c[0x0][0x278] ;  /* 0x00009e00ff487b82 */ /* 0x000f700000000a00 */
[----:B------:R-:W2:Y:S01]  /*00b0*/  LDC.64 R86, c[0x0][0x2a0] ;  /* 0x0000a800ff567b82 */ /* 0x000ea20000000a00 */
[----:B------:R-:W-:Y:S01]  /*00c0*/  IMAD.MOV.U32 R82, RZ, RZ, 0x3e800000 ;  /* 0x3e800000ff527424 */ /* 0x000fe200078e00ff */
[----:B------:R-:W-:-:S06]  /*00d0*/  CS2R R18, SRZ ;  /* 0x0000000000127805 */ /* 0x000fcc000001ff00 */
[----:B------:R-:W5:Y:S01]  /*00e0*/  LDC.64 R30, c[0x0][0x240] ;  /* 0x00009000ff1e7b82 */ /* 0x000f620000000a00 */
[----:B-1----:R-:W-:Y:S01]  /*00f0*/  IMAD.SHL.U32 R83, R71, 0x20, RZ ;  /* 0x0000002047537824 */ /* 0x002fe200078e00ff */
[----:B------:R-:W-:-:S06]  /*0100*/  CS2R R22, SRZ ;  /* 0x0000000000167805 */ /* 0x000fcc000001ff00 */
[----:B------:R-:W1:Y:S01]  /*0110*/  LDC.64 R28, c[0x0][0x248] ;  /* 0x00009200ff1c7b82 */ /* 0x000e620000000a00 */
[----:B---3--:R-:W-:Y:S01]  /*0120*/  IMAD.SHL.U32 R70, R0, 0x8, RZ ;  /* 0x0000000800467824 */ /* 0x008fe200078e00ff */
[----:B------:R-:W-:Y:S01]  /*0130*/  SHF.R.U32.HI R0, RZ, 0x2, R0 ;  /* 0x00000002ff007819 */ /* 0x000fe20000011600 */
[----:B----4-:R-:W-:-:S03]  /*0140*/  IMAD.SHL.U32 R85, R85, 0x20, RZ ;  /* 0x0000002055557824 */ /* 0x010fc600078e00ff */
[----:B------:R-:W-:Y:S02]  /*0150*/  LOP3.LUT R70, R83, 0x18, R70, 0xf8, !PT ;  /* 0x0000001853467812 */ /* 0x000fe400078ef846 */
[----:B------:R-:W3:Y:S01]  /*0160*/  LDC.64 R68, c[0x0][0x268] ;  /* 0x00009a00ff447b82 */ /* 0x000ee20000000a00 */
[----:B------:R-:W-:Y:S02]  /*0170*/  SGXT.U32 R0, R0, 0x5 ;  /* 0x000000050000781a */ /* 0x000fe40000000000 */
[----:B------:R-:W-:Y:S02]  /*0180*/  SHF.R.S32.HI R3, RZ, 0x1f, R70 ;  /* 0x0000001fff037819 */ /* 0x000fe40000011446 */
[----:B------:R-:W-:Y:S02]  /*0190*/  LOP3.LUT R5, R85, R0, RZ, 0xfc, !PT ;  /* 0x0000000055057212 */ /* 0x000fe400078efcff */
[----:B------:R-:W-:Y:S01]  /*01a0*/  LEA.HI R20, R3, R70, RZ, 0x9 ;  /* 0x0000004603147211 */ /* 0x000fe200078f48ff */
[----:B------:R-:W4:Y:S03]  /*01b0*/  LDC.64 R74, c[0x0][0x270] ;  /* 0x00009c00ff4a7b82 */ /* 0x000f260000000a00 */
[----:B------:R-:W-:-:S05]  /*01c0*/  LOP3.LUT R3, R20, 0xfffffe00, RZ, 0xc0, !PT ;  /* 0xfffffe0014037812 */ /* 0x000fca00078ec0ff */
[----:B------:R-:W-:Y:S01]  /*01d0*/  IMAD.IADD R2, R70, 0x1, -R3 ;  /* 0x0000000146027824 */ /* 0x000fe200078e0a03 */
[----:B------:R-:W1:Y:S03]  /*01e0*/  LDC.64 R90, c[0x0][0x290] ;  /* 0x0000a400ff5a7b82 */ /* 0x000e660000000a00 */
[C---:B------:R-:W-:Y:S01]  /*01f0*/  VIADD R3, R2.reuse, 0xffffff80 ;  /* 0xffffff8002037836 */ /* 0x040fe20000000000 */
[C---:B------:R-:W-:Y:S01]  /*0200*/  LOP3.LUT R0, R2.reuse, 0xffffffc0, RZ, 0xc0, !PT ;  /* 0xffffffc002007812 */ /* 0x040fe200078ec0ff */
[----:B--2---:R-:W-:-:S03]  /*0210*/  IMAD.WIDE R6, R2, 0x4, R88 ;  /* 0x0000000402067825 */ /* 0x004fc600078e0258 */
[----:B------:R-:W-:Y:S01]  /*0220*/  ISETP.GE.U32.AND P1, PT, R3, 0x100, PT ;  /* 0x000001000300780c */ /* 0x000fe20003f26070 */
[----:B-----5:R-:W-:Y:S01]  /*0230*/  IMAD.WIDE R16, R2, 0x4, R72 ;  /* 0x0000000402107825 */ /* 0x020fe200078e0248 */
[----:B------:R-:W-:Y:S01]  /*0240*/  ISETP.NE.AND P0, PT, R0, 0x180, PT ;  /* 0x000001800000780c */ /* 0x000fe20003f05270 */
[----:B------:R-:W2:Y:S01]  /*0250*/  LDC.64 R46, c[0x0][0x298] ;  /* 0x0000a600ff2e7b82 */ /* 0x000ea20000000a00 */
[C---:B------:R-:W-:Y:S02]  /*0260*/  ISETP.LT.AND P1, PT, R5.reuse, 0x400, !P1 ;  /* 0x000004000500780c */ /* 0x040fe40004f21270 */
[----:B------:R-:W-:-:S05]  /*0270*/  ISETP.LT.AND P4, PT, R5, 0x400, !P0 ;  /* 0x000004000500780c */ /* 0x000fca0004781270 */
[----:B------:R-:W5:Y:S06]  /*0280*/  LDC.64 R60, c[0x0][0x260] ;  /* 0x00009800ff3c7b82 */ /* 0x000f6c0000000a00 */
[----:B------:R3:W2:Y:S02]  /*0290*/  @P1 LDG.E.EL.128 R8, desc[UR6][R6.64+-0x200] ;  /* 0xfffe000606081981 */ /* 0x0006a4000c2e1d00 */
[----:B------:R-:W1:Y:S02]  /*02a0*/  LDC.64 R54, c[0x0][0x258] ;  /* 0x00009600ff367b82 */ /* 0x000e640000000a00 */
[----:B------:R4:W5:Y:S01]  /*02b0*/  @P4 LDG.E.EL.128 R12, desc[UR6][R16.64+-0x600] ;  /* 0xfffa0006100c4981 */ /* 0x000962000c2e1d00 */
[----:B------:R-:W-:Y:S01]  /*02c0*/  ISETP.GE.AND P5, PT, R5, 0x400, PT ;  /* 0x000004000500780c */ /* 0x000fe20003fa6270 */
[----:B0--3--:R-:W-:-:S04]  /*02d0*/  IMAD.WIDE R6, R2, 0x4, R86 ;  /* 0x0000000402067825 */ /* 0x009fc800078e0256 */
[----:B------:R-:W0:Y:S01]  /*02e0*/  LDC.64 R76, c[0x0][0x280] ;  /* 0x0000a000ff4c7b82 */ /* 0x000e220000000a00 */
[----:B----4-:R-:W-:Y:S02]  /*02f0*/  CS2R R16, SRZ ;  /* 0x0000000000107805 */ /* 0x010fe4000001ff00 */
[----:B------:R-:W-:Y:S02]  /*0300*/  CS2R R24, SRZ ;  /* 0x0000000000187805 */ /* 0x000fe4000001ff00 */
[----:B------:R-:W-:Y:S02]  /*0310*/  CS2R R26, SRZ ;  /* 0x00000000001a7805 */ /* 0x000fe4000001ff00 */
[----:B------:R-:W-:Y:S01]  /*0320*/  CS2R R36, SRZ ;  /* 0x0000000000247805 */ /* 0x000fe2000001ff00 */
[----:B------:R-:W3:Y:S01]  /*0330*/  LDC.64 R78, c[0x0][0x288] ;  /* 0x0000a200ff4e7b82 */ /* 0x000ee20000000a00 */
[----:B------:R-:W-:Y:S02]  /*0340*/  CS2R R38, SRZ ;  /* 0x0000000000267805 */ /* 0x000fe4000001ff00 */
[----:B------:R-:W-:-:S05]  /*0350*/  CS2R R40, SRZ ;  /* 0x0000000000287805 */ /* 0x000fca000001ff00 */
[----:B------:R-:W4:Y:S08]  /*0360*/  LDC.64 R66, c[0x0][0x2a8] ;  /* 0x0000aa00ff427b82 */ /* 0x000f300000000a00 */
[----:B------:R-:W0:Y:S08]  /*0370*/  LDC.64 R80, c[0x0][0x2b0] ;  /* 0x0000ac00ff507b82 */ /* 0x000e300000000a00 */
[----:B------:R-:W0:Y:S01]  /*0380*/  LDC.64 R92, c[0x0][0x220] ;  /* 0x00008800ff5c7b82 */ /* 0x000e220000000a00 */
[----:B--2---:R-:W-:-:S02]  /*0390*/  SEL R4, R11, RZ, P1 ;  /* 0x000000ff0b047207 */ /* 0x004fc40000800000 */
[----:B-----5:R-:W-:-:S03]  /*03a0*/  SEL R15, R15, RZ, P4 ;  /* 0x000000ff0f0f7207 */ /* 0x020fc60002000000 */
[----:B------:R-:W-:Y:S02]  /*03b0*/  FADD R4, R4, 9.9999997473787516356e-06 ;  /* 0x3727c5ac04047421 */ /* 0x000fe40000000000 */
[----:B------:R-:W-:Y:S02]  /*03c0*/  FADD R56, R15, 9.9999997473787516356e-06 ;  /* 0x3727c5ac0f387421 */ /* 0x000fe40000000000 */
[----:B------:R-:W2:Y:S08]  /*03d0*/  MUFU.SQRT R52, R4 ;  /* 0x0000000400347308 */ /* 0x000eb00000002000 */
[----:B------:R-:W5:Y:S01]  /*03e0*/  MUFU.SQRT R56, R56 ;  /* 0x0000003800387308 */ /* 0x000f620000002000 */
[----:B--2---:R-:W-:-:S02]  /*03f0*/  FSETP.GT.AND P2, PT, R52, 8.50705917302346158658e+37, PT ;  /* 0x7e8000003400780b */ /* 0x004fc40003f44000 */
[----:B------:R-:W-:Y:S02]  /*0400*/  FSETP.GEU.AND P0, PT, R52, 1.175494350822287508e-38, PT ;  /* 0x008000003400780b */ /* 0x000fe40003f0e000 */
[----:B------:R-:W-:Y:S02]  /*0410*/  FSEL R15, R82, 1, P2 ;  /* 0x3f800000520f7808 */ /* 0x000fe40001000000 */
[----:B-----5:R-:W-:-:S04]  /*0420*/  FSETP.GT.AND P3, PT, R56, 8.50705917302346158658e+37, PT ;  /* 0x7e8000003800780b */ /* 0x020fc80003f64000 */
[----:B------:R-:W-:-:S03]  /*0430*/  FSEL R58, R82, 1, P3 ;  /* 0x3f800000523a7808 */ /* 0x000fc60001800000 */
[----:B------:R-:W-:Y:S01]  /*0440*/  @P2 FMUL R52, R52, 0.25 ;  /* 0x3e80000034342820 */ /* 0x000fe20000400000 */
[----:B------:R-:W-:-:S05]  /*0450*/  FSETP.GEU.AND P2, PT, R56, 1.175494350822287508e-38, PT ;  /* 0x008000003800780b */ /* 0x000fca0003f4e000 */
[----:B------:R-:W-:Y:S01]  /*0460*/  @P3 FMUL R56, R56, 0.25 ;  /* 0x3e80000038383820 */ /* 0x000fe20000400000 */
[----:B------:R-:W-:-:S13]  /*0470*/  ISETP.GT.AND P3, PT, R2, 0x1bf, !P5 ;  /* 0x000001bf0200780c */ /* 0x000fda0006f64270 */
[----:B------:R2:W5:Y:S01]  /*0480*/  @P3 LDG.E.EL.128 R16, desc[UR6][R6.64+-0x700] ;  /* 0xfff9000606103981 */ /* 0x000562000c2e1d00 */
[----:B-1----:R-:W-:-:S04]  /*0490*/  IMAD.WIDE R34, R2, 0x4, R28 ;  /* 0x0000000402227825 */ /* 0x002fc800078e021c */
[----:B------:R-:W-:Y:S01]  /*04a0*/  @!P0 FMUL R52, R52, 16777216 ;  /* 0x4b80000034348820 */ /* 0x000fe20000400000 */
[----:B------:R-:W-:Y:S01]  /*04b0*/  @!P2 FMUL R56, R56, 16777216 ;  /* 0x4b8000003838a820 */ /* 0x000fe20000400000 */
[----:B------:R-:W-:Y:S01]  /*04c0*/  @!P0 FMUL R15, R15, 16777216 ;  /* 0x4b8000000f0f8820 */ /* 0x000fe20000400000 */
[----:B------:R-:W-:Y:S01]  /*04d0*/  IMAD.WIDE R50, R2, 0x4, R74 ;  /* 0x0000000402327825 */ /* 0x000fe200078e024a */
[----:B------:R1:W3:Y:S03]  /*04e0*/  @P1 LDG.E.EL.128 R24, desc[UR6][R34.64+-0x200] ;  /* 0xfffe000622181981 */ /* 0x0002e6000c2e1d00 */
[----:B------:R-:W-:Y:S01]  /*04f0*/  @!P2 FMUL R58, R58, 16777216 ;  /* 0x4b8000003a3aa820 */ /* 0x000fe20000400000 */
[----:B--2---:R-:W-:Y:S02]  /*0500*/  SHF.R.S32.HI R6, RZ, 0x9, R20 ;  /* 0x00000009ff067819 */ /* 0x004fe40000011414 */
[----:B------:R-:W-:-:S03]  /*0510*/  CS2R R20, SRZ ;  /* 0x0000000000147805 */ /* 0x000fc6000001ff00 */
[----:B------:R-:W-:-:S04]  /*0520*/  IMAD R6, R6, 0x400, R5 ;  /* 0x0000040006067824 */ /* 0x000fc800078e0205 */
[----:B------:R-:W-:-:S04]  /*0530*/  IMAD.SHL.U32 R7, R6, 0x100, RZ ;  /* 0x0000010006077824 */ /* 0x000fc800078e00ff */
[----:B------:R-:W-:-:S04]  /*0540*/  IMAD.IADD R32, R3, 0x1, R7 ;  /* 0x0000000103207824 */ /* 0x000fc800078e0207 */
[----:B------:R-:W-:-:S05]  /*0550*/  IMAD.WIDE R32, R32, 0x4, R30 ;  /* 0x0000000420207825 */ /* 0x000fca00078e021e */
[----:B------:R2:W4:Y:S01]  /*0560*/  @P1 LDG.E.EL.128 R20, desc[UR6][R32.64] ;  /* 0x0000000620141981 */ /* 0x000522000c2e1d00 */
[----:B------:R-:W-:Y:S02]  /*0570*/  CS2R R28, SRZ ;  /* 0x00000000001c7805 */ /* 0x000fe4000001ff00 */
[----:B------:R-:W-:Y:S02]  /*0580*/  CS2R R30, SRZ ;  /* 0x00000000001e7805 */ /* 0x000fe4000001ff00 */
[----:B-1----:R-:W-:Y:S01]  /*0590*/  CS2R R34, SRZ ;  /* 0x0000000000227805 */ /* 0x002fe2000001ff00 */
[C---:B------:R-:W-:Y:S01]  /*05a0*/  IMAD.WIDE R46, R2.reuse, 0x4, R46 ;  /* 0x00000004022e7825 */ /* 0x040fe200078e022e */
[----:B------:R1:W0:Y:S01]  /*05b0*/  MUFU.RCP R59, R52 ;  /* 0x00000034003b7308 */ /* 0x0002220000001000 */
[----:B--2---:R-:W-:Y:S02]  /*05c0*/  CS2R R32, SRZ ;  /* 0x0000000000207805 */ /* 0x004fe4000001ff00 */
[----:B-1----:R-:W-:-:S05]  /*05d0*/  IMAD.WIDE R52, R2, 0x4, R60 ;  /* 0x0000000402347825 */ /* 0x002fca00078e023c */
[----:B------:R0:W-:Y:S01]  /*05e0*/  MUFU.RCP R61, R56 ;  /* 0x00000038003d7308 */ /* 0x0001e20000001000 */
[----:B------:R1:W2:Y:S01]  /*05f0*/  @P4 LDG.E.EL.128 R32, desc[UR6][R50.64+-0x600] ;  /* 0xfffa000632204981 */ /* 0x0002a2000c2e1d00 */
[----:B------:R-:W-:Y:S01]  /*0600*/  IMAD.WIDE R54, R2, 0x4, R54 ;  /* 0x0000000402367825 */ /* 0x000fe200078e0236 */
[----:B-1----:R-:W-:-:S03]  /*0610*/  CS2R R50, SRZ ;  /* 0x0000000000327805 */ /* 0x002fc6000001ff00 */
[----:B0-----:R-:W-:-:S04]  /*0620*/  IMAD.WIDE R56, R2, 0x4, R76 ;  /* 0x0000000402387825 */ /* 0x001fc800078e024c */
[----:B------:R-:W-:Y:S01]  /*0630*/  FMUL R15, R59, R15 ;  /* 0x0000000f3b0f7220 */ /* 0x000fe20000400000 */
[----:B-----5:R-:W-:-:S05]  /*0640*/  SEL R11, R19, RZ, P3 ;  /* 0x000000ff130b7207 */ /* 0x020fca0001800000 */
[----:B------:R-:W-:-:S04]  /*0650*/  FADD R11, R11, 9.9999997473787516356e-06 ;  /* 0x3727c5ac0b0b7421 */ /* 0x000fc80000000000 */
[----:B------:R0:W1:Y:S02]  /*0660*/  MUFU.SQRT R19, R11 ;  /* 0x0000000b00137308 */ /* 0x0000640000002000 */
[----:B0-----:R-:W-:-:S04]  /*0670*/  IMAD.SHL.U32 R11, R6, 0x40, RZ ;  /* 0x00000040060b7824 */ /* 0x001fc800078e00ff */
[----:B------:R-:W-:Y:S01]  /*0680*/  IMAD.IADD R42, R2, 0x1, R11 ;  /* 0x00000001022a7824 */ /* 0x000fe200078e020b */
[----:B-1----:R-:W-:-:S03]  /*0690*/  FSETP.GT.AND P5, PT, R19, 8.50705917302346158658e+37, PT ;  /* 0x7e8000001300780b */ /* 0x002fc60003fa4000 */
[C---:B------:R-:W-:Y:S01]  /*06a0*/  VIADD R49, R42.reuse, 0xfffffe80 ;  /* 0xfffffe802a317836 */ /* 0x040fe20000000000 */
[----:B------:R-:W-:Y:S01]  /*06b0*/  FSETP.GEU.AND P6, PT, R19, 1.175494350822287508e-38, PT ;  /* 0x008000001300780b */ /* 0x000fe20003fce000 */
[----:B------:R-:W-:Y:S01]  /*06c0*/  VIADD R45, R42, 0xfffffe40 ;  /* 0xfffffe402a2d7836 */ /* 0x000fe20000000000 */
[----:B------:R-:W-:Y:S01]  /*06d0*/  CS2R R42, SRZ ;  /* 0x00000000002a7805 */ /* 0x000fe2000001ff00 */
[----:B------:R-:W-:Y:S01]  /*06e0*/  IMAD.WIDE R48, R49, 0x4, R68 ;  /* 0x0000000431307825 */ /* 0x000fe200078e0244 */
[----:B---3--:R-:W-:Y:S02]  /*06f0*/  SEL R27, R27, RZ, P1 ;  /* 0x000000ff1b1b7207 */ /* 0x008fe40000800000 */
[----:B----4-:R-:W-:Y:S01]  /*0700*/  SEL R62, R23, RZ, P1 ;  /* 0x000000ff173e7207 */ /* 0x010fe20000800000 */
[----:B------:R-:W-:Y:S01]  /*0710*/  IMAD.WIDE R44, R45, 0x4, R90 ;  /* 0x000000042d2c7825 */ /* 0x000fe200078e025a */
[----:B------:R0:W3:Y:S01]  /*0720*/  @P4 LDG.E.EL.128 R28, desc[UR6][R48.64] ;  /* 0x00000006301c4981 */ /* 0x0000e2000c2e1d00 */
[----:B------:R-:W-:-:S02]  /*0730*/  FSEL R4, R82, 1, P5 ;  /* 0x3f80000052047808 */ /* 0x000fc40002800000 */
[----:B------:R-:W-:Y:S01]  /*0740*/  @P5 FMUL R19, R19, 0.25 ;  /* 0x3e80000013135820 */ /* 0x000fe20000400000 */
[----:B------:R1:W4:Y:S04]  /*0750*/  @P3 LDG.E.EL.128 R36, desc[UR6][R44.64] ;  /* 0x000000062c243981 */ /* 0x000328000c2e1d00 */
[----:B------:R5:W4:Y:S01]  /*0760*/  @P3 LDG.E.EL.128 R40, desc[UR6][R46.64+-0x700] ;  /* 0xfff900062e283981 */ /* 0x000b22000c2e1d00 */
[----:B0-----:R-:W-:Y:S02]  /*0770*/  CS2R R48, SRZ ;  /* 0x0000000000307805 */ /* 0x001fe4000001ff00 */
[----:B-1----:R-:W-:-:S04]  /*0780*/  CS2R R44, SRZ ;  /* 0x00000000002c7805 */ /* 0x002fc8000001ff00 */
[----:B------:R0:W4:Y:S01]  /*0790*/  @P1 LDG.E.EL.128 R48, desc[UR6][R52.64+-0x200] ;  /* 0xfffe000634301981 */ /* 0x000122000c2e1d00 */
[----:B-----5:R-:W-:-:S06]  /*07a0*/  CS2R R46, SRZ ;  /* 0x00000000002e7805 */ /* 0x020fcc000001ff00 */
[----:B------:R1:W5:Y:S01]  /*07b0*/  @P1 LDG.E.EL.128 R44, desc[UR6][R54.64+-0x200] ;  /* 0xfffe0006362c1981 */ /* 0x000362000c2e1d00 */
[----:B0-----:R-:W-:Y:S01]  /*07c0*/  CS2R R52, SRZ ;  /* 0x0000000000347805 */ /* 0x001fe2000001ff00 */
[----:B------:R-:W-:Y:S01]  /*07d0*/  FMUL R23, R61, R58 ;  /* 0x0000003a3d177220 */ /* 0x000fe20000400000 */
[----:B-1----:R-:W-:Y:S02]  /*07e0*/  CS2R R54, SRZ ;  /* 0x0000000000367805 */ /* 0x002fe4000001ff00 */
[----:B------:R-:W-:Y:S01]  /*07f0*/  CS2R R58, SRZ ;  /* 0x00000000003a7805 */ /* 0x000fe2000001ff00 */
[----:B------:R-:W-:-:S03]  /*0800*/  IMAD.WIDE R60, R2, 0x4, R78 ;  /* 0x00000004023c7825 */ /* 0x000fc600078e024e */
[----:B------:R0:W5:Y:S02]  /*0810*/  @P4 LDG.E.EL.128 R52, desc[UR6][R56.64+-0x600] ;  /* 0xfffa000638344981 */ /* 0x000164000c2e1d00 */
[----:B0-----:R-:W-:-:S06]  /*0820*/  CS2R R56, SRZ ;  /* 0x0000000000387805 */ /* 0x001fcc000001ff00 */
[----:B------:R-:W5:Y:S01]  /*0830*/  @P4 LDG.E.EL.128 R56, desc[UR6][R60.64+-0x600] ;  /* 0xfffa00063c384981 */ /* 0x000f62000c2e1d00 */
[----:B------:R-:W-:Y:S01]  /*0840*/  FADD R62, R62, -R27 ;  /* 0x8000001b3e3e7221 */ /* 0x000fe20000000000 */
[----:B--2---:R-:W-:Y:S01]  /*0850*/  SEL R64, R35, RZ, P4 ;  /* 0x000000ff23407207 */ /* 0x004fe20002000000 */
[----:B------:R-:W-:Y:S02]  /*0860*/  @!P6 FMUL R19, R19, 16777216 ;  /* 0x4b8000001313e820 */ /* 0x000fe40000400000 */
[----:B------:R-:W-:Y:S01]  /*0870*/  FMUL R15, R15, R62 ;  /* 0x0000003e0f0f7220 */ /* 0x000fe20000400000 */
[----:B------:R-:W-:Y:S01]  /*0880*/  @!P6 FMUL R4, R4, 16777216 ;  /* 0x4b8000000404e820 */ /* 0x000fe20000400000 */
[----:B------:R-:W-:Y:S01]  /*0890*/  IMAD.WIDE R80, R2, 0x4, R80 ;  /* 0x0000000402507825 */ /* 0x000fe200078e0250 */
[----:B---3--:R-:W-:-:S05]  /*08a0*/  SEL R31, R31, RZ, P4 ;  /* 0x000000ff1f1f7207 */ /* 0x008fca0002000000 */
[----:B------:R-:W-:-:S04]  /*08b0*/  FADD R62, R31, -R64 ;  /* 0x800000401f3e7221 */ /* 0x000fc80000000000 */
[----:B------:R-:W-:Y:S02]  /*08c0*/  FMUL R62, R23, R62 ;  /* 0x0000003e173e7220 */ /* 0x000fe40000400000 */
[----:B------:R-:W0:Y:S01]  /*08d0*/  MUFU.RCP R23, R19 ;  /* 0x0000001300177308 */ /* 0x000e220000001000 */
[----:B----4-:R-:W-:Y:S02]  /*08e0*/  SEL R39, R39, RZ, P3 ;  /* 0x000000ff27277207 */ /* 0x010fe40001800000 */
[----:B------:R-:W-:Y:S02]  /*08f0*/  SEL R51, R51, RZ, P1 ;  /* 0x000000ff33337207 */ /* 0x000fe40000800000 */
[----:B-----5:R-:W-:Y:S01]  /*0900*/  SEL R64, R47, RZ, P1 ;  /* 0x000000ff2f407207 */ /* 0x020fe20000800000 */
[----:B0-----:R-:W-:Y:S01]  /*0910*/  FMUL R23, R23, R4 ;  /* 0x0000000417177220 */ /* 0x001fe20000400000 */
[----:B------:R-:W-:-:S03]  /*0920*/  SEL R55, R55, RZ, P4 ;  /* 0x000000ff37377207 */ /* 0x000fc60002000000 */
[----:B------:R-:W-:Y:S01]  /*0930*/  FFMA R15, R64, R15, R51 ;  /* 0x0000000f400f7223 */ /* 0x000fe20000000033 */
[----:B------:R-:W-:Y:S01]  /*0940*/  IMAD.WIDE R64, R2, 0x4, R66 ;  /* 0x0000000402407825 */ /* 0x000fe200078e0242 */
[----:B------:R-:W-:-:S05]  /*0950*/  SEL R60, R59, RZ, P4 ;  /* 0x000000ff3b3c7207 */ /* 0x000fca0002000000 */
[----:B------:R-:W-:Y:S01]  /*0960*/  FFMA R19, R55, R62, R60 ;  /* 0x0000003e37137223 */ /* 0x000fe2000000003c */
[----:B------:R-:W-:Y:S02]  /*0970*/  SEL R60, R43, RZ, P3 ;  /* 0x000000ff2b3c7207 */ /* 0x000fe40001800000 */
[----:B------:R-:W-:-:S03]  /*0980*/  CS2R R62, SRZ ;  /* 0x00000000003e7805 */ /* 0x000fc6000001ff00 */
[----:B------:R-:W-:Y:S01]  /*0990*/  FADD R4, R39, -R60 ;  /* 0x8000003c27047221 */ /* 0x000fe20000000000 */
[----:B------:R-:W-:Y:S02]  /*09a0*/  CS2R R60, SRZ ;  /* 0x00000000003c7805 */ /* 0x000fe4000001ff00 */
[----:B------:R-:W-:-:S04]  /*09b0*/  CS2R R66, SRZ ;  /* 0x0000000000427805 */ /* 0x000fc8000001ff00 */
[----:B------:R0:W2:Y:S02]  /*09c0*/  @P3 LDG.E.EL.128 R60, desc[UR6][R64.64+-0x700] ;  /* 0xfff90006403c3981 */ /* 0x0000a4000c2e1d00 */
[----:B0-----:R-:W-:-:S06]  /*09d0*/  CS2R R64, SRZ ;  /* 0x0000000000407805 */ /* 0x001fcc000001ff00 */
[----:B------:R-:W3:Y:S01]  /*09e0*/  @P3 LDG.E.EL.128 R64, desc[UR6][R80.64+-0x700] ;  /* 0xfff9000650403981 */ /* 0x000ee2000c2e1d00 */
[----:B------:R-:W-:Y:S01]  /*09f0*/  FMUL R4, R23, R4 ;  /* 0x0000000417047220 */ /* 0x000fe20000400000 */
[----:B------:R-:W-:Y:S02]  /*0a00*/  FSETP.GEU.AND P0, PT, R19, RZ, PT ;  /* 0x000000ff1300720b */ /* 0x000fe40003f0e000 */
[----:B------:R-:W-:Y:S02]  /*0a10*/  ISETP.NE.AND P2, PT, R0, 0x180, PT ;  /* 0x000001800000780c */ /* 0x000fe40003f45270 */
[----:B------:R-:W-:Y:S02]  /*0a20*/  SEL R18, R18, RZ, P3 ;  /* 0x000000ff12127207 */ /* 0x000fe40001800000 */
[----:B------:R-:W-:-:S03]  /*0a30*/  ISETP.GT.AND P5, PT, R2, 0x1bf, PT ;  /* 0x000001bf0200780c */ /* 0x000fc60003fa4270 */
[----:B------:R-:W-:Y:S01]  /*0a40*/  FADD R18, R18, 9.9999997473787516356e-06 ;  /* 0x3727c5ac12127421 */ /* 0x000fe20000000000 */
[----:B------:R-:W-:Y:S02]  /*0a50*/  ISETP.GE.U32.AND P6, PT, R3, 0x100, PT ;  /* 0x000001000300780c */ /* 0x000fe40003fc6070 */
[----:B------:R-:W-:-:S05]  /*0a60*/  SEL R10, R10, RZ, P1 ;  /* 0x000000ff0a0a7207 */ /* 0x000fca0000800000 */
[----:B------:R-:W-:Y:S01]  /*0a70*/  FADD R10, R10, 9.9999997473787516356e-06 ;  /* 0x3727c5ac0a0a7421 */ /* 0x000fe20000000000 */
[----:B------:R-:W-:-:S05]  /*0a80*/  SEL R14, R14, RZ, P4 ;  /* 0x000000ff0e0e7207 */ /* 0x000fca0002000000 */
[----:B------:R-:W-:-:S04]  /*0a90*/  FADD R27, R14, 9.9999997473787516356e-06 ;  /* 0x3727c5ac0e1b7421 */ /* 0x000fc80000000000 */
[----:B------:R-:W-:Y:S01]  /*0aa0*/  MUFU.SQRT R14, R27 ;  /* 0x0000001b000e7308 */ /* 0x000fe20000002000 */
[----:B------:R-:W-:Y:S02]  /*0ab0*/  SEL R42, R42, RZ, P3 ;  /* 0x000000ff2a2a7207 */ /* 0x000fe40001800000 */
[----:B------:R-:W-:Y:S02]  /*0ac0*/  SEL R58, R58, RZ, P4 ;  /* 0x000000ff3a3a7207 */ /* 0x000fe40002000000 */
[----:B------:R-:W-:Y:S02]  /*0ad0*/  SEL R50, R50, RZ, P1 ;  /* 0x000000ff32327207 */ /* 0x000fe40000800000 */
[----:B------:R-:W-:-:S05]  /*0ae0*/  SEL R9, R9, RZ, P1 ;  /* 0x000000ff09097207 */ /* 0x000fca0000800000 */
[----:B------:R-:W-:Y:S01]  /*0af0*/  FADD R9, R9, 9.9999997473787516356e-06 ;  /* 0x3727c5ac09097421 */ /* 0x000fe20000000000 */
[----:B------:R-:W-:-:S05]  /*0b00*/  SEL R13, R13, RZ, P4 ;  /* 0x000000ff0d0d7207 */ /* 0x000fca0002000000 */
[----:B------:R-:W-:Y:S01]  /*0b10*/  FADD R13, R13, 9.9999997473787516356e-06 ;  /* 0x3727c5ac0d0d7421 */ /* 0x000fe20000000000 */
[----:B------:R-:W-:Y:S02]  /*0b20*/  SEL R57, R57, RZ, P4 ;  /* 0x000000ff39397207 */ /* 0x000fe40002000000 */
[----:B--2---:R-:W-:Y:S02]  /*0b30*/  SEL R23, R63, RZ, P3 ;  /* 0x000000ff3f177207 */ /* 0x004fe40001800000 */
[----:B---3--:R-:W-:-:S05]  /*0b40*/  SEL R84, R67, RZ, P3 ;  /* 0x000000ff43547207 */ /* 0x008fca0001800000 */
[----:B------:R-:W-:Y:S01]  /*0b50*/  FFMA R23, R23, R4, R84 ;  /* 0x0000000417177223 */ /* 0x000fe20000000054 */
[----:B------:R-:W-:-:S04]  /*0b60*/  FSEL R4, R19, RZ, P0 ;  /* 0x000000ff13047208 */ /* 0x000fc80000000000 */
[----:B------:R-:W-:-:S04]  /*0b70*/  FSETP.GEU.AND P0, PT, R23, RZ, PT ;  /* 0x000000ff1700720b */ /* 0x000fc80003f0e000 */
[----:B------:R-:W-:-:S04]  /*0b80*/  FSEL R23, R23, RZ, P0 ;  /* 0x000000ff17177208 */ /* 0x000fc80000000000 */
[----:B------:R-:W-:Y:S02]  /*0b90*/  @P2 FSEL R4, R23, RZ, P5 ;  /* 0x000000ff17042208 */ /* 0x000fe40002800000 */
[----:B------:R-:W0:Y:S01]  /*0ba0*/  MUFU.SQRT R23, R18 ;  /* 0x0000001200177308 */ /* 0x000e220000002000 */
[----:B------:R-:W-:-:S04]  /*0bb0*/  FSETP.GEU.AND P0, PT, R15, RZ, PT ;  /* 0x000000ff0f00720b */ /* 0x000fc80003f0e000 */
[----:B------:R-:W-:-:S03]  /*0bc0*/  @!P6 FSEL R4, R15, RZ, P0 ;  /* 0x000000ff0f04e208 */ /* 0x000fc60000000000 */
[----:B------:R-:W1:Y:S01]  /*0bd0*/  MUFU.SQRT R15, R10 ;  /* 0x0000000a000f7308 */ /* 0x000e620000002000 */
[C---:B0-----:R-:W-:Y:S02]  /*0be0*/  FSETP.GT.AND P0, PT, R23.reuse, 8.50705917302346158658e+37, PT ;  /* 0x7e8000001700780b */ /* 0x041fe40003f04000 */
[----:B------:R-:W-:Y:S02]  /*0bf0*/  FSETP.GEU.AND P2, PT, R23, 1.175494350822287508e-38, PT ;  /* 0x008000001700780b */ /* 0x000fe40003f4e000 */
[----:B------:R-:W-:-:S09]  /*0c00*/  FSEL R19, R82, 1, P0 ;  /* 0x3f80000052137808 */ /* 0x000fd20000000000 */
[----:B------:R-:W-:Y:S02]  /*0c10*/  @P0 FMUL R23, R23, 0.25 ;  /* 0x3e80000017170820 */ /* 0x000fe40000400000 */
[----:B------:R-:W-:Y:S02]  /*0c20*/  @!P2 FMUL R19, R19, 16777216 ;  /* 0x4b8000001313a820 */ /* 0x000fe40000400000 */
[----:B------:R-:W-:Y:S01]  /*0c30*/  @!P2 FMUL R23, R23, 16777216 ;  /* 0x4b8000001717a820 */ /* 0x000fe20000400000 */
[C---:B-1----:R-:W-:Y:S02]  /*0c40*/  FSETP.GT.AND P2, PT, R15.reuse, 8.50705917302346158658e+37, PT ;  /* 0x7e8000000f00780b */ /* 0x042fe40003f44000 */
[----:B------:R-:W-:Y:S02]  /*0c50*/  FSETP.GEU.AND P0, PT, R15, 1.175494350822287508e-38, PT ;  /* 0x008000000f00780b */ /* 0x000fe40003f0e000 */
[----:B------:R-:W-:Y:S02]  /*0c60*/  FSEL R18, R82, 1, P2 ;  /* 0x3f80000052127808 */ /* 0x000fe40001000000 */
[----:B------:R-:W-:-:S07]  /*0c70*/  FSETP.GEU.AND P5, PT, R14, 1.175494350822287508e-38, PT ;  /* 0x008000000e00780b */ /* 0x000fce0003fae000 */
[----:B------:R-:W-:Y:S01]  /*0c80*/  @P2 FMUL R15, R15, 0.25 ;  /* 0x3e8000000f0f2820 */ /* 0x000fe20000400000 */
[----:B------:R-:W-:Y:S01]  /*0c90*/  FSETP.GT.AND P2, PT, R14, 8.50705917302346158658e+37, PT ;  /* 0x7e8000000e00780b */ /* 0x000fe20003f44000 */
[----:B------:R-:W0:-:S12]  /*0ca0*/  MUFU.RCP R80, R23 ;  /* 0x0000001700507308 */ /* 0x000e180000001000 */
[----:B------:R-:W-:-:S04]  /*0cb0*/  @P2 FMUL R14, R14, 0.25 ;  /* 0x3e8000000e0e2820 */ /* 0x000fc80000400000 */
[----:B------:R-:W-:Y:S01]  /*0cc0*/  @!P5 FMUL R14, R14, 16777216 ;  /* 0x4b8000000e0ed820 */ /* 0x000fe20000400000 */
[----:B0-----:R-:W-:Y:S01]  /*0cd0*/  FMUL R80, R80, R19 ;  /* 0x0000001350507220 */ /* 0x001fe20000400000 */
[----:B------:R-:W-:Y:S02]  /*0ce0*/  SEL R19, R38, RZ, P3 ;  /* 0x000000ff26137207 */ /* 0x000fe40001800000 */
[----:B------:R0:W1:Y:S01]  /*0cf0*/  MUFU.RCP R23, R14 ;  /* 0x0000000e00177308 */ /* 0x0000620000001000 */
[----:B------:R-:W-:Y:S02]  /*0d00*/  FSEL R10, R82, 1, P2 ;  /* 0x3f800000520a7808 */ /* 0x000fe40001000000 */
[----:B------:R-:W-:Y:S01]  /*0d10*/  FADD R19, R19, -R42 ;  /* 0x8000002a13137221 */ /* 0x000fe20000000000 */
[----:B------:R-:W-:Y:S02]  /*0d20*/  SEL R62, R62, RZ, P3 ;  /* 0x000000ff3e3e7207 */ /* 0x000fe40001800000 */
[----:B------:R-:W-:Y:S01]  /*0d30*/  SEL R27, R66, RZ, P3 ;  /* 0x000000ff421b7207 */ /* 0x000fe20001800000 */
[----:B------:R-:W-:Y:S01]  /*0d40*/  FMUL R19, R80, R19 ;  /* 0x0000001350137220 */ /* 0x000fe20000400000 */
[----:B------:R-:W-:Y:S01]  /*0d50*/  @!P5 FMUL R10, R10, 16777216 ;  /* 0x4b8000000a0ad820 */ /* 0x000fe20000400000 */
[----:B------:R-:W-:Y:S01]  /*0d60*/  @!P0 FMUL R15, R15, 16777216 ;  /* 0x4b8000000f0f8820 */ /* 0x000fe20000400000 */
[----:B0-----:R-:W-:Y:S01]  /*0d70*/  SEL R14, R22, RZ, P1 ;  /* 0x000000ff160e7207 */ /* 0x001fe20000800000 */
[----:B------:R-:W-:Y:S01]  /*0d80*/  FFMA R19, R62, R19, R27 ;  /* 0x000000133e137223 */ /* 0x000fe2000000001b */
[----:B------:R-:W-:Y:S01]  /*0d90*/  @!P0 FMUL R18, R18, 16777216 ;  /* 0x4b80000012128820 */ /* 0x000fe20000400000 */
[----:B------:R-:W-:Y:S01]  /*0da0*/  ISETP.GT.AND P2, PT, R2, 0x1bf, PT ;  /* 0x000001bf0200780c */ /* 0x000fe20003f44270 */
[----:B------:R-:W0:Y:S01]  /*0db0*/  LDC.64 R80, c[0x0][0x218] ;  /* 0x00008600ff507b82 */ /* 0x000e220000000a00 */
[----:B-1----:R-:W-:Y:S01]  /*0dc0*/  FMUL R27, R23, R10 ;  /* 0x0000000a171b7220 */ /* 0x002fe20000400000 */
[----:B------:R-:W-:-:S02]  /*0dd0*/  SEL R23, R34, RZ, P4 ;  /* 0x000000ff22177207 */ /* 0x000fc40002000000 */
[----:B------:R-:W-:Y:S01]  /*0de0*/  SEL R10, R30, RZ, P4 ;  /* 0x000000ff1e0a7207 */ /* 0x000fe20002000000 */
[----:B------:R-:W1:Y:S01]  /*0df0*/  MUFU.RCP R15, R15 ;  /* 0x0000000f000f7308 */ /* 0x000e620000001000 */
[----:B------:R-:W-:Y:S02]  /*0e00*/  FSETP.GEU.AND P0, PT, R19, RZ, PT ;  /* 0x000000ff1300720b */ /* 0x000fe40003f0e000 */
[----:B------:R-:W-:Y:S01]  /*0e10*/  ISETP.NE.AND P5, PT, R0, 0x180, PT ;  /* 0x000001800000780c */ /* 0x000fe20003fa5270 */
[----:B------:R-:W-:Y:S01]  /*0e20*/  FADD R10, R10, -R23 ;  /* 0x800000170a0a7221 */ /* 0x000fe20000000000 */
[----:B------:R-:W-:Y:S01]  /*0e30*/  SEL R23, R54, RZ, P4 ;  /* 0x000000ff36177207 */ /* 0x000fe20002000000 */
[----:B------:R-:W2:Y:S02]  /*0e40*/  LDC.64 R34, c[0x0][0x228] ;  /* 0x00008a00ff227b82 */ /* 0x000ea40000000a00 */
[----:B------:R-:W-:-:S04]  /*0e50*/  FMUL R10, R27, R10 ;  /* 0x0000000a1b0a7220 */ /* 0x000fc80000400000 */
[----:B------:R-:W-:Y:S01]  /*0e60*/  FFMA R10, R23, R10, R58 ;  /* 0x0000000a170a7223 */ /* 0x000fe2000000003a */
[----:B------:R-:W-:Y:S02]  /*0e70*/  SEL R23, R26, RZ, P1 ;  /* 0x000000ff1a177207 */ /* 0x000fe40000800000 */
[----:B------:R-:W-:Y:S01]  /*0e80*/  SEL R49, R49, RZ, P1 ;  /* 0x000000ff31317207 */ /* 0x000fe20000800000 */
[----:B-1----:R-:W-:Y:S01]  /*0e90*/  FMUL R27, R15, R18 ;  /* 0x000000120f1b7220 */ /* 0x002fe20000400000 */
[----:B------:R-:W-:Y:S01]  /*0ea0*/  SEL R65, R65, RZ, P3 ;  /* 0x000000ff41417207 */ /* 0x000fe20001800000 */
[----:B------:R-:W-:Y:S01]  /*0eb0*/  FADD R14, R14, -R23 ;  /* 0x800000170e0e7221 */ /* 0x000fe20000000000 */
[----:B------:R-:W-:Y:S02]  /*0ec0*/  SEL R23, R46, RZ, P1 ;  /* 0x000000ff2e177207 */ /* 0x000fe40000800000 */
[----:B------:R-:W-:Y:S01]  /*0ed0*/  SEL R8, R8, RZ, P1 ;  /* 0x000000ff08087207 */ /* 0x000fe20000800000 */
[----:B------:R-:W-:Y:S01]  /*0ee0*/  FMUL R14, R27, R14 ;  /* 0x0000000e1b0e7220 */ /* 0x000fe20000400000 */
[----:B------:R-:W-:-:S02]  /*0ef0*/  FSEL R19, R19, RZ, P0 ;  /* 0x000000ff13137208 */ /* 0x000fc40000000000 */
[----:B------:R-:W-:Y:S01]  /*0f00*/  SEL R12, R12, RZ, P4 ;  /* 0x000000ff0c0c7207 */ /* 0x000fe20002000000 */
[----:B------:R-:W-:Y:S01]  /*0f10*/  FFMA R14, R23, R14, R50 ;  /* 0x0000000e170e7223 */ /* 0x000fe20000000032 */
[----:B------:R-:W-:Y:S02]  /*0f20*/  FSETP.GEU.AND P0, PT, R10, RZ, PT ;  /* 0x000000ff0a00720b */ /* 0x000fe40003f0e000 */
[----:B------:R-:W-:Y:S02]  /*0f30*/  SEL R28, R28, RZ, P4 ;  /* 0x000000ff1c1c7207 */ /* 0x000fe40002000000 */
[----:B------:R-:W-:Y:S02]  /*0f40*/  SEL R56, R56, RZ, P4 ;  /* 0x000000ff38387207 */ /* 0x000fe40002000000 */
[----:B------:R-:W-:Y:S01]  /*0f50*/  SEL R48, R48, RZ, P1 ;  /* 0x000000ff30307207 */ /* 0x000fe20000800000 */
[----:B------:R-:W-:Y:S01]  /*0f60*/  IMAD.SHL.U32 R47, R6, 0x80, RZ ;  /* 0x00000080062f7824 */ /* 0x000fe200078e00ff */
[----:B------:R-:W-:Y:S01]  /*0f70*/  FSEL R10, R10, RZ, P0 ;  /* 0x000000ff0a0a7208 */ /* 0x000fe20000000000 */
[----:B------:R-:W1:Y:S01]  /*0f80*/  LDC.64 R66, c[0x0][0x230] ;  /* 0x00008c00ff427b82 */ /* 0x000e620000000a00 */
[----:B------:R-:W-:-:S02]  /*0f90*/  FSETP.GEU.AND P0, PT, R14, RZ, PT ;  /* 0x000000ff0e00720b */ /* 0x000fc40003f0e000 */
[----:B------:R-:W-:Y:S02]  /*0fa0*/  @P5 FSEL R10, R19, RZ, P2 ;  /* 0x000000ff130a5208 */ /* 0x000fe40001000000 */
[----:B------:R-:W-:Y:S02]  /*0fb0*/  @!P6 FSEL R10, R14, RZ, P0 ;  /* 0x000000ff0e0ae208 */ /* 0x000fe40000000000 */
[----:B------:R-:W-:Y:S01]  /*0fc0*/  SEL R14, R17, RZ, P3 ;  /* 0x000000ff110e7207 */ /* 0x000fe20001800000 */
[----:B------:R-:W3:Y:S04]  /*0fd0*/  LDC.64 R42, c[0x0][0x238] ;  /* 0x00008e00ff2a7b82 */ /* 0x000ee80000000a00 */
[----:B------:R-:W-:-:S04]  /*0fe0*/  FADD R14, R14, 9.9999997473787516356e-06 ;  /* 0x3727c5ac0e0e7421 */ /* 0x000fc80000000000 */
[----:B------:R-:W4:Y:S08]  /*0ff0*/  MUFU.SQRT R19, R14 ;  /* 0x0000000e00137308 */ /* 0x000f300000002000 */
[----:B------:R-:W5:Y:S01]  /*1000*/  MUFU.SQRT R15, R9 ;  /* 0x00000009000f7308 */ /* 0x000f620000002000 */
[C---:B----4-:R-:W-:Y:S02]  /*1010*/  FSETP.GT.AND P2, PT, R19.reuse, 8.50705917302346158658e+37, PT ;  /* 0x7e8000001300780b */ /* 0x050fe40003f44000 */
[----:B------:R-:W-:-:S05]  /*1020*/  FSETP.GEU.AND P0, PT, R19, 1.175494350822287508e-38, PT ;  /* 0x008000001300780b */ /* 0x000fca0003f0e000 */
[----:B------:R-:W4:Y:S01]  /*1030*/  MUFU.SQRT R17, R13 ;  /* 0x0000000d00117308 */ /* 0x000f220000002000 */
[----:B-----5:R-:W-:-:S05]  /*1040*/  FSETP.GT.AND P5, PT, R15, 8.50705917302346158658e+37, PT ;  /* 0x7e8000000f00780b */ /* 0x020fca0003fa4000 */
[----:B------:R-:W-:Y:S01]  /*1050*/  @P2 FMUL R19, R19, 0.25 ;  /* 0x3e80000013132820 */ /* 0x000fe20000400000 */
[----:B------:R-:W-:-:S03]  /*1060*/  FSEL R22, R82, 1, P2 ;  /* 0x3f80000052167808 */ /* 0x000fc60001000000 */
[----:B------:R-:W-:Y:S01]  /*1070*/  @!P0 FMUL R19, R19, 16777216 ;  /* 0x4b80000013138820 */ /* 0x000fe20000400000 */
[C---:B------:R-:W-:Y:S02]  /*1080*/  FSETP.GEU.AND P2, PT, R15.reuse, 1.175494350822287508e-38, PT ;  /* 0x008000000f00780b */ /* 0x040fe40003f4e000 */
[----:B------:R-:W-:Y:S01]  /*1090*/  FSEL R14, R82, 1, P5 ;  /* 0x3f800000520e7808 */ /* 0x000fe20002800000 */
[----:B------:R-:W-:Y:S01]  /*10a0*/  @P5 FMUL R15, R15, 0.25 ;  /* 0x3e8000000f0f5820 */ /* 0x000fe20000400000 */
[C---:B----4-:R-:W-:Y:S01]  /*10b0*/  FSETP.GT.AND P5, PT, R17.reuse, 8.50705917302346158658e+37, PT ;  /* 0x7e8000001100780b */ /* 0x050fe20003fa4000 */
[----:B------:R-:W4:Y:S01]  /*10c0*/  MUFU.RCP R19, R19 ;  /* 0x0000001300137308 */ /* 0x000f220000001000 */
[----:B------:R-:W-:Y:S01]  /*10d0*/  FSETP.GEU.AND P6, PT, R17, 1.175494350822287508e-38, PT ;  /* 0x008000001100780b */ /* 0x000fe20003fce000 */
[----:B------:R-:W-:Y:S01]  /*10e0*/  @!P0 FMUL R22, R22, 16777216 ;  /* 0x4b80000016168820 */ /* 0x000fe20000400000 */
[----:B------:R-:W-:Y:S02]  /*10f0*/  SEL R26, R41, RZ, P3 ;  /* 0x000000ff291a7207 */ /* 0x000fe40001800000 */
[----:B------:R-:W-:-:S05]  /*1100*/  SEL R9, R37, RZ, P3 ;  /* 0x000000ff25097207 */ /* 0x000fca0001800000 */
[----:B------:R-:W-:Y:S02]  /*1110*/  FADD R9, R9, -R26 ;  /* 0x8000001a09097221 */ /* 0x000fe40000000000 */
[----:B------:R-:W-:Y:S01]  /*1120*/  @P5 FMUL R17, R17, 0.25 ;  /* 0x3e80000011115820 */ /* 0x000fe20000400000 */
[----:B----4-:R-:W-:-:S03]  /*1130*/  FMUL R22, R19, R22 ;  /* 0x0000001613167220 */ /* 0x010fc60000400000 */
[----:B------:R-:W-:Y:S01]  /*1140*/  @!P6 FMUL R17, R17, 16777216 ;  /* 0x4b8000001111e820 */ /* 0x000fe20000400000 */
[----:B------:R-:W-:Y:S01]  /*1150*/  SEL R26, R61, RZ, P3 ;  /* 0x000000ff3d1a7207 */ /* 0x000fe20001800000 */
[----:B------:R-:W-:-:S04]  /*1160*/  FMUL R9, R22, R9 ;  /* 0x0000000916097220 */ /* 0x000fc80000400000 */
[----:B------:R-:W4:Y:S01]  /*1170*/  MUFU.RCP R17, R17 ;  /* 0x0000001100117308 */ /* 0x000f220000001000 */
[----:B------:R-:W-:Y:S01]  /*1180*/  FFMA R9, R26, R9, R65 ;  /* 0x000000091a097223 */ /* 0x000fe20000000041 */
[----:B------:R-:W-:Y:S01]  /*1190*/  @!P2 FMUL R15, R15, 16777216 ;  /* 0x4b8000000f0fa820 */ /* 0x000fe20000400000 */
[----:B------:R-:W-:-:S03]  /*11a0*/  FSEL R18, R82, 1, P5 ;  /* 0x3f80000052127808 */ /* 0x000fc60002800000 */
[----:B------:R-:W-:Y:S02]  /*11b0*/  FSETP.GEU.AND P0, PT, R9, RZ, PT ;  /* 0x000000ff0900720b */ /* 0x000fe40003f0e000 */
[----:B------:R-:W-:Y:S01]  /*11c0*/  SEL R26, R33, RZ, P4 ;  /* 0x000000ff211a7207 */ /* 0x000fe20002000000 */
[----:B------:R-:W5:Y:S01]  /*11d0*/  MUFU.RCP R15, R15 ;  /* 0x0000000f000f7308 */ /* 0x000f620000001000 */
[----:B------:R-:W-:Y:S01]  /*11e0*/  FSEL R22, R9, RZ, P0 ;  /* 0x000000ff09167208 */ /* 0x000fe20000000000 */
[----:B------:R-:W-:Y:S01]  /*11f0*/  @!P6 FMUL R18, R18, 16777216 ;  /* 0x4b8000001212e820 */ /* 0x000fe20000400000 */
[----:B------:R-:W-:-:S03]  /*1200*/  SEL R9, R29, RZ, P4 ;  /* 0x000000ff1d097207 */ /* 0x000fc60002000000 */
[----:B----4-:R-:W-:Y:S02]  /*1210*/  FMUL R18, R17, R18 ;  /* 0x0000001211127220 */ /* 0x010fe40000400000 */
[----:B------:R-:W-:Y:S01]  /*1220*/  FADD R9, R9, -R26 ;  /* 0x8000001a09097221 */ /* 0x000fe20000000000 */
[----:B------:R-:W-:Y:S01]  /*1230*/  SEL R13, R21, RZ, P1 ;  /* 0x000000ff150d7207 */ /* 0x000fe20000800000 */
[----:B------:R-:W-:Y:S02]  /*1240*/  @!P2 FMUL R14, R14, 16777216 ;  /* 0x4b8000000e0ea820 */ /* 0x000fe40000400000 */
[----:B------:R-:W-:Y:S01]  /*1250*/  FMUL R9, R18, R9 ;  /* 0x0000000912097220 */ /* 0x000fe20000400000 */
[----:B------:R-:W-:Y:S02]  /*1260*/  SEL R18, R25, RZ, P1 ;  /* 0x000000ff19127207 */ /* 0x000fe40000800000 */
[----:B------:R-:W-:Y:S01]  /*1270*/  SEL R26, R53, RZ, P4 ;  /* 0x000000ff351a7207 */ /* 0x000fe20002000000 */
[----:B-----5:R-:W-:-:S02]  /*1280*/  FMUL R14, R15, R14 ;  /* 0x0000000e0f0e7220 */ /* 0x020fc40000400000 */
[----:B------:R-:W-:Y:S01]  /*1290*/  FADD R13, R13, -R18 ;  /* 0x800000120d0d7221 */ /* 0x000fe20000000000 */
[----:B------:R-:W-:Y:S01]  /*12a0*/  SEL R18, R45, RZ, P1 ;  /* 0x000000ff2d127207 */ /* 0x000fe20000800000 */
[----:B------:R-:W-:Y:S01]  /*12b0*/  FFMA R9, R26, R9, R57 ;  /* 0x000000091a097223 */ /* 0x000fe20000000039 */
[----:B------:R-:W-:Y:S01]  /*12c0*/  ISETP.NE.AND P6, PT, R0, 0x180, PT ;  /* 0x000001800000780c */ /* 0x000fe20003fc5270 */
[----:B------:R-:W-:Y:S01]  /*12d0*/  FMUL R13, R14, R13 ;  /* 0x0000000d0e0d7220 */ /* 0x000fe20000400000 */
[----:B------:R-:W-:Y:S02]  /*12e0*/  ISETP.GE.U32.AND P5, PT, R3, 0x100, PT ;  /* 0x000001000300780c */ /* 0x000fe40003fa6070 */
[----:B------:R-:W-:Y:S01]  /*12f0*/  SEL R14, R16, RZ, P3 ;  /* 0x000000ff100e7207 */ /* 0x000fe20001800000 */
[----:B------:R-:W-:Y:S01]  /*1300*/  FFMA R13, R18, R13, R49 ;  /* 0x0000000d120d7223 */ /* 0x000fe20000000031 */
[C---:B------:R-:W-:Y:S02]  /*1310*/  FSETP.GEU.AND P0, PT, R9.reuse, RZ, PT ;  /* 0x000000ff0900720b */ /* 0x040fe40003f0e000 */
[----:B------:R-:W-:Y:S01]  /*1320*/  ISETP.GT.AND P2, PT, R2, 0x1bf, PT ;  /* 0x000001bf0200780c */ /* 0x000fe20003f44270 */
[----:B------:R-:W-:Y:S01]  /*1330*/  FADD R14, R14, 9.9999997473787516356e-06 ;  /* 0x3727c5ac0e0e7421 */ /* 0x000fe20000000000 */
[----:B------:R-:W-:Y:S01]  /*1340*/  FSEL R9, R9, RZ, P0 ;  /* 0x000000ff09097208 */ /* 0x000fe20000000000 */
[----:B------:R-:W-:Y:S01]  /*1350*/  FADD R8, R8, 9.9999997473787516356e-06 ;  /* 0x3727c5ac08087421 */ /* 0x000fe20000000000 */
[----:B------:R-:W-:Y:S01]  /*1360*/  FSETP.GEU.AND P0, PT, R13, RZ, PT ;  /* 0x000000ff0d00720b */ /* 0x000fe20003f0e000 */
[----:B------:R-:W4:Y:S01]  /*1370*/  MUFU.SQRT R16, R14 ;  /* 0x0000000e00107308 */ /* 0x000f220000002000 */
[----:B------:R-:W-:-:S02]  /*1380*/  @P6 FSEL R9, R22, RZ, P2 ;  /* 0x000000ff16096208 */ /* 0x000fc40001000000 */
[----:B------:R-:W-:-:S05]  /*1390*/  @!P5 FSEL R9, R13, RZ, P0 ;  /* 0x000000ff0d09d208 */ /* 0x000fca0000000000 */
[----:B------:R-:W5:Y:S01]  /*13a0*/  MUFU.SQRT R13, R8 ;  /* 0x00000008000d7308 */ /* 0x000f620000002000 */
[----:B------:R-:W-:Y:S01]  /*13b0*/  FADD R12, R12, 9.9999997473787516356e-06 ;  /* 0x3727c5ac0c0c7421 */ /* 0x000fe20000000000 */
[----:B----4-:R-:W-:-:S06]  /*13c0*/  FSETP.GT.AND P2, PT, R16, 8.50705917302346158658e+37, PT ;  /* 0x7e8000001000780b */ /* 0x010fcc0003f44000 */
[----:B------:R-:W4:Y:S01]  /*13d0*/  MUFU.SQRT R15, R12 ;  /* 0x0000000c000f7308 */ /* 0x000f220000002000 */
[----:B------:R-:W-:Y:S02]  /*13e0*/  FSETP.GEU.AND P0, PT, R16, 1.175494350822287508e-38, PT ;  /* 0x008000001000780b */ /* 0x000fe40003f0e000 */
[C---:B-----5:R-:W-:Y:S02]  /*13f0*/  FSETP.GT.AND P5, PT, R13.reuse, 8.50705917302346158658e+37, PT ;  /* 0x7e8000000d00780b */ /* 0x060fe40003fa4000 */
[----:B------:R-:W-:Y:S02]  /*1400*/  FSEL R17, R82, 1, P2 ;  /* 0x3f80000052117808 */ /* 0x000fe40001000000 */
[----:B------:R-:W-:Y:S01]  /*1410*/  @P2 FMUL R16, R16, 0.25 ;  /* 0x3e80000010102820 */ /* 0x000fe20000400000 */
[----:B------:R-:W-:Y:S02]  /*1420*/  FSETP.GEU.AND P2, PT, R13, 1.175494350822287508e-38, PT ;  /* 0x008000000d00780b */ /* 0x000fe40003f4e000 */
[----:B------:R-:W-:-:S06]  /*1430*/  FSEL R14, R82, 1, P5 ;  /* 0x3f800000520e7808 */ /* 0x000fcc0002800000 */
[----:B------:R-:W-:Y:S01]  /*1440*/  @P5 FMUL R13, R13, 0.25 ;  /* 0x3e8000000d0d5820 */ /* 0x000fe20000400000 */
[C---:B----4-:R-:W-:Y:S01]  /*1450*/  FSETP.GT.AND P5, PT, R15.reuse, 8.50705917302346158658e+37, PT ;  /* 0x7e8000000f00780b */ /* 0x050fe20003fa4000 */
[----:B------:R-:W-:Y:S01]  /*1460*/  @!P0 FMUL R16, R16, 16777216 ;  /* 0x4b80000010108820 */ /* 0x000fe20000400000 */
[----:B------:R-:W-:-:S05]  /*1470*/  FSETP.GEU.AND P6, PT, R15, 1.175494350822287508e-38, PT ;  /* 0x008000000f00780b */ /* 0x000fca0003fce000 */
[----:B------:R-:W4:Y:S06]  /*1480*/  MUFU.RCP R16, R16 ;  /* 0x0000001000107308 */ /* 0x000f2c0000001000 */
[----:B------:R-:W-:Y:S01]  /*1490*/  @P5 FMUL R15, R15, 0.25 ;  /* 0x3e8000000f0f5820 */ /* 0x000fe20000400000 */
[----:B------:R-:W-:-:S03]  /*14a0*/  SEL R12, R36, RZ, P3 ;  /* 0x000000ff240c7207 */ /* 0x000fc60001800000 */
[----:B------:R-:W-:Y:S01]  /*14b0*/  @!P6 FMUL R15, R15, 16777216 ;  /* 0x4b8000000f0fe820 */ /* 0x000fe20000400000 */
[----:B------:R-:W-:Y:S01]  /*14c0*/  SEL R19, R40, RZ, P3 ;  /* 0x000000ff28137207 */ /* 0x000fe20001800000 */
[----:B------:R-:W-:-:S04]  /*14d0*/  @!P0 FMUL R17, R17, 16777216 ;  /* 0x4b80000011118820 */ /* 0x000fc80000400000 */
[----:B------:R-:W5:Y:S01]  /*14e0*/  MUFU.RCP R15, R15 ;  /* 0x0000000f000f7308 */ /* 0x000f620000001000 */
[----:B----4-:R-:W-:Y:S01]  /*14f0*/  FMUL R17, R16, R17 ;  /* 0x0000001110117220 */ /* 0x010fe20000400000 */
[----:B------:R-:W-:Y:S01]  /*1500*/  FADD R12, R12, -R19 ;  /* 0x800000130c0c7221 */ /* 0x000fe20000000000 */
[----:B------:R-:W-:Y:S01]  /*1510*/  @!P2 FMUL R13, R13, 16777216 ;  /* 0x4b8000000d0da820 */ /* 0x000fe20000400000 */
[----:B------:R-:W-:Y:S02]  /*1520*/  SEL R19, R60, RZ, P3 ;  /* 0x000000ff3c137207 */ /* 0x000fe40001800000 */
[----:B------:R-:W-:Y:S01]  /*1530*/  SEL R64, R64, RZ, P3 ;  /* 0x000000ff40407207 */ /* 0x000fe20001800000 */
[----:B------:R-:W-:Y:S01]  /*1540*/  FMUL R12, R17, R12 ;  /* 0x0000000c110c7220 */ /* 0x000fe20000400000 */
[----:B------:R-:W-:Y:S01]  /*1550*/  FSEL R8, R82, 1, P5 ;  /* 0x3f80000052087808 */ /* 0x000fe20002800000 */
[----:B------:R-:W4:Y:S02]  /*1560*/  MUFU.RCP R13, R13 ;  /* 0x0000000d000d7308 */ /* 0x000f240000001000 */
[----:B------:R-:W-:Y:S01]  /*1570*/  FFMA R12, R19, R12, R64 ;  /* 0x0000000c130c7223 */ /* 0x000fe20000000040 */
[----:B------:R-:W-:Y:S01]  /*1580*/  SEL R19, R32, RZ, P4 ;  /* 0x000000ff20137207 */ /* 0x000fe20002000000 */
[----:B------:R-:W-:-:S03]  /*1590*/  @!P6 FMUL R8, R8, 16777216 ;  /* 0x4b8000000808e820 */ /* 0x000fc60000400000 */
[----:B------:R-:W-:Y:S01]  /*15a0*/  FSETP.GEU.AND P0, PT, R12, RZ, PT ;  /* 0x000000ff0c00720b */ /* 0x000fe20003f0e000 */
[----:B-----5:R-:W-:Y:S01]  /*15b0*/  FMUL R21, R15, R8 ;  /* 0x000000080f157220 */ /* 0x020fe20000400000 */
[----:B------:R-:W-:Y:S01]  /*15c0*/  FADD R8, R28, -R19 ;  /* 0x800000131c087221 */ /* 0x000fe20000000000 */
[----:B------:R-:W-:Y:S02]  /*15d0*/  SEL R19, R52, RZ, P4 ;  /* 0x000000ff34137207 */ /* 0x000fe40002000000 */
[----:B------:R-:W-:Y:S01]  /*15e0*/  FSEL R17, R12, RZ, P0 ;  /* 0x000000ff0c117208 */ /* 0x000fe20000000000 */
[----:B------:R-:W-:Y:S01]  /*15f0*/  FMUL R8, R21, R8 ;  /* 0x0000000815087220 */ /* 0x000fe20000400000 */
[----:B------:R-:W-:Y:S01]  /*1600*/  SEL R12, R20, RZ, P1 ;  /* 0x000000ff140c7207 */ /* 0x000fe20000800000 */
[----:B------:R-:W-:Y:S01]  /*1610*/  @!P2 FMUL R14, R14, 16777216 ;  /* 0x4b8000000e0ea820 */ /* 0x000fe20000400000 */
[----:B------:R-:W-:Y:S01]  /*1620*/  SEL R15, R24, RZ, P1 ;  /* 0x000000ff180f7207 */ /* 0x000fe20000800000 */
[----:B------:R-:W-:-:S02]  /*1630*/  FFMA R8, R19, R8, R56 ;  /* 0x0000000813087223 */ /* 0x000fc40000000038 */
[----:B----4-:R-:W-:Y:S02]  /*1640*/  FMUL R19, R13, R14 ;  /* 0x0000000e0d137220 */ /* 0x010fe40000400000 */
[----:B------:R-:W-:Y:S01]  /*1650*/  FADD R12, R12, -R15 ;  /* 0x8000000f0c0c7221 */ /* 0x000fe20000000000 */
[----:B------:R-:W-:Y:S02]  /*1660*/  SEL R15, R44, RZ, P1 ;  /* 0x000000ff2c0f7207 */ /* 0x000fe40000800000 */
[----:B------:R-:W-:Y:S01]  /*1670*/  ISETP.NE.AND P6, PT, R0, 0x180, PT ;  /* 0x000001800000780c */ /* 0x000fe20003fc5270 */
[----:B------:R-:W-:Y:S01]  /*1680*/  FMUL R12, R19, R12 ;  /* 0x0000000c130c7220 */ /* 0x000fe20000400000 */
[----:B------:R-:W-:Y:S02]  /*1690*/  ISETP.GE.U32.AND P5, PT, R3, 0x100, PT ;  /* 0x000001000300780c */ /* 0x000fe40003fa6070 */
[----:B------:R-:W-:Y:S01]  /*16a0*/  FSETP.GEU.AND P0, PT, R8, RZ, PT ;  /* 0x000000ff0800720b */ /* 0x000fe20003f0e000 */
[----:B------:R-:W-:Y:S01]  /*16b0*/  FFMA R12, R15, R12, R48 ;  /* 0x0000000c0f0c7223 */ /* 0x000fe20000000030 */
[----:B------:R-:W-:-:S02]  /*16c0*/  ISETP.GT.AND P2, PT, R2, 0x1bf, PT ;  /* 0x000001bf0200780c */ /* 0x000fc40003f44270 */
[----:B------:R-:W-:Y:S02]  /*16d0*/  FSEL R8, R8, RZ, P0 ;  /* 0x000000ff08087208 */ /* 0x000fe40000000000 */
[----:B------:R-:W-:-:S03]  /*16e0*/  FSETP.GEU.AND P0, PT, R12, RZ, PT ;  /* 0x000000ff0c00720b */ /* 0x000fc60003f0e000 */
[----:B------:R-:W-:Y:S02]  /*16f0*/  @P6 FSEL R8, R17, RZ, P2 ;  /* 0x000000ff11086208 */ /* 0x000fe40001000000 */
[----:B------:R-:W-:Y:S02]  /*1700*/  @!P5 FSEL R8, R12, RZ, P0 ;  /* 0x000000ff0c08d208 */ /* 0x000fe40000000000 */
[----:B------:R-:W-:-:S04]  /*1710*/  ISETP.GE.AND P5, PT, R5, 0x400, PT ;  /* 0x000004000500780c */ /* 0x000fc80003fa6270 */
[C---:B------:R-:W-:Y:S02]  /*1720*/  ISETP.LT.AND P2, PT, R2.reuse, 0x80, !P5 ;  /* 0x000000800200780c */ /* 0x040fe40006f41270 */
[----:B------:R-:W-:Y:S02]  /*1730*/  CS2R R12, SRZ ;  /* 0x00000000000c7805 */ /* 0x000fe4000001ff00 */
[----:B------:R-:W-:Y:S01]  /*1740*/  CS2R R14, SRZ ;  /* 0x00000000000e7805 */ /* 0x000fe2000001ff00 */
[----:B--2---:R-:W-:-:S08]  /*1750*/  IMAD.WIDE R16, R2, 0x4, R34 ;  /* 0x0000000402107825 */ /* 0x004fd000078e0222 */
[----:B------:R2:W4:Y:S01]  /*1760*/  @P2 LDG.E.EL.128 R12, desc[UR6][R16.64] ;  /* 0x00000006100c2981 */ /* 0x000522000c2e1d00 */
[----:B------:R-:W-:Y:S01]  /*1770*/  IMAD.IADD R27, R2, 0x1, R47 ;  /* 0x00000001021b7824 */ /* 0x000fe200078e022f */
[----:B------:R-:W-:Y:S02]  /*1780*/  CS2R R18, SRZ ;  /* 0x0000000000127805 */ /* 0x000fe4000001ff00 */
[----:B------:R-:W-:Y:S02]  /*1790*/  CS2R R20, SRZ ;  /* 0x0000000000147805 */ /* 0x000fe4000001ff00 */
[----:B------:R-:W-:Y:S01]  /*17a0*/  CS2R R22, SRZ ;  /* 0x0000000000167805 */ /* 0x000fe2000001ff00 */
[----:B0-----:R-:W-:Y:S01]  /*17b0*/  IMAD.WIDE R26, R27, 0x4, R80 ;  /* 0x000000041b1a7825 */ /* 0x001fe200078e0250 */
[----:B--2---:R-:W-:-:S06]  /*17c0*/  CS2R R16, SRZ ;  /* 0x0000000000107805 */ /* 0x004fcc000001ff00 */
[----:B------:R-:W2:Y:S01]  /*17d0*/  @P2 LDG.E.EL.128 R16, desc[UR6][R26.64] ;  /* 0x000000061a102981 */ /* 0x000ea2000c2e1d00 */
[----:B----4-:R-:W-:Y:S02]  /*17e0*/  SEL R12, R12, RZ, P2 ;  /* 0x000000ff0c0c7207 */ /* 0x010fe40001000000 */
[----:B------:R-:W-:-:S03]  /*17f0*/  SEL R13, R13, RZ, P2 ;  /* 0x000000ff0d0d7207 */ /* 0x000fc60001000000 */
[----:B------:R-:W-:Y:S02]  /*1800*/  FADD R12, R12, 9.9999997473787516356e-06 ;  /* 0x3727c5ac0c0c7421 */ /* 0x000fe40000000000 */
[----:B------:R-:W-:Y:S02]  /*1810*/  FADD R13, R13, 9.9999997473787516356e-06 ;  /* 0x3727c5ac0d0d7421 */ /* 0x000fe40000000000 */
[----:B------:R-:W0:Y:S08]  /*1820*/  MUFU.SQRT R28, R12 ;  /* 0x0000000c001c7308 */ /* 0x000e300000002000 */
[----:B------:R4:W-:Y:S02]  /*1830*/  MUFU.SQRT R38, R13 ;  /* 0x0000000d00267308 */ /* 0x0009e40000002000 */
[----:B----4-:R-:W-:-:S05]  /*1840*/  IMAD.WIDE R12, R2, 0x4, R92 ;  /* 0x00000004020c7825 */ /* 0x010fca00078e025c */
[----:B------:R3:W4:Y:S01]  /*1850*/  @P2 LDG.E.EL.128 R20, desc[UR6][R12.64] ;  /* 0x000000060c142981 */ /* 0x000722000c2e1d00 */
[C---:B0-----:R-:W-:Y:S02]  /*1860*/  FSETP.GT.AND P5, PT, R28.reuse, 8.50705917302346158658e+37, PT ;  /* 0x7e8000001c00780b */ /* 0x041fe40003fa4000 */
[----:B------:R-:W-:-:S11]  /*1870*/  FSETP.GEU.AND P0, PT, R28, 1.175494350822287508e-38, PT ;  /* 0x008000001c00780b */ /* 0x000fd60003f0e000 */
[----:B------:R-:W-:-:S04]  /*1880*/  @P5 FMUL R28, R28, 0.25 ;  /* 0x3e8000001c1c5820 */ /* 0x000fc80000400000 */
[----:B------:R-:W-:-:S06]  /*1890*/  @!P0 FMUL R28, R28, 16777216 ;  /* 0x4b8000001c1c8820 */ /* 0x000fcc0000400000 */
[----:B------:R-:W0:Y:S01]  /*18a0*/  MUFU.RCP R28, R28 ;  /* 0x0000001c001c7308 */ /* 0x000e220000001000 */
[----:B------:R-:W-:Y:S02]  /*18b0*/  FSEL R25, R82, 1, P5 ;  /* 0x3f80000052197808 */ /* 0x000fe40002800000 */
[----:B--2---:R-:W-:-:S03]  /*18c0*/  SEL R16, R16, RZ, P2 ;  /* 0x000000ff10107207 */ /* 0x004fc60001000000 */
[----:B------:R-:W-:Y:S01]  /*18d0*/  @!P0 FMUL R25, R25, 16777216 ;  /* 0x4b80000019198820 */ /* 0x000fe20000400000 */
[----:B------:R-:W-:Y:S02]  /*18e0*/  CS2R R26, SRZ ;  /* 0x00000000001a7805 */ /* 0x000fe4000001ff00 */
[----:B------:R-:W-:Y:S01]  /*18f0*/  CS2R R30, SRZ ;  /* 0x00000000001e7805 */ /* 0x000fe2000001ff00 */
[----:B-1----:R-:W-:-:S04]  /*1900*/  IMAD.WIDE R36, R2, 0x4, R66 ;  /* 0x0000000402247825 */ /* 0x002fc800078e0242 */
[----:B---3--:R-:W-:Y:S01]  /*1910*/  IMAD.WIDE R12, R2, 0x4, R42 ;  /* 0x00000004020c7825 */ /* 0x008fe200078e022a */
[----:B----4-:R-:W-:-:S03]  /*1920*/  SEL R29, R20, RZ, P2 ;  /* 0x000000ff141d7207 */ /* 0x010fc60001000000 */
[----:B0-----:R-:W-:Y:S01]  /*1930*/  FMUL R25, R28, R25 ;  /* 0x000000191c197220 */ /* 0x001fe20000400000 */
[C---:B------:R-:W-:Y:S01]  /*1940*/  FSETP.GT.AND P6, PT, R38.reuse, 8.50705917302346158658e+37, PT ;  /* 0x7e8000002600780b */ /* 0x040fe20003fc4000 */
[----:B------:R-:W-:Y:S01]  /*1950*/  IMAD.MOV.U32 R84, RZ, RZ, 0x3e800000 ;  /* 0x3e800000ff547424 */ /* 0x000fe200078e00ff */
[----:B------:R-:W-:Y:S01]  /*1960*/  FSETP.GEU.AND P5, PT, R38, 1.175494350822287508e-38, PT ;  /* 0x008000002600780b */ /* 0x000fe20003fae000 */
[----:B------:R-:W-:Y:S01]  /*1970*/  FADD R16, R16, -R29 ;  /* 0x8000001d10107221 */ /* 0x000fe20000000000 */
[----:B------:R-:W-:Y:S02]  /*1980*/  CS2R R28, SRZ ;  /* 0x00000000001c7805 */ /* 0x000fe4000001ff00 */
[----:B------:R-:W-:Y:S01]  /*1990*/  ISETP.GE.AND P0, PT, R2, 0x80, PT ;  /* 0x000000800200780c */ /* 0x000fe20003f06270 */
[----:B------:R-:W0:Y:S01]  /*19a0*/  LDC.64 R66, c[0x0][0x298] ;  /* 0x0000a600ff427b82 */ /* 0x000e220000000a00 */
[----:B------:R-:W-:Y:S01]  /*19b0*/  FMUL R16, R25, R16 ;  /* 0x0000001019107220 */ /* 0x000fe20000400000 */
[----:B------:R-:W-:Y:S01]  /*19c0*/  CS2R R24, SRZ ;  /* 0x0000000000187805 */ /* 0x000fe2000001ff00 */
[----:B------:R1:W2:Y:S05]  /*19d0*/  @P2 LDG.E.EL.128 R28, desc[UR6][R12.64] ;  /* 0x000000060c1c2981 */ /* 0x0002aa000c2e1d00 */
[----:B------:R3:W4:Y:S01]  /*19e0*/  @P2 LDG.E.EL.128 R24, desc[UR6][R36.64] ;  /* 0x0000000624182981 */ /* 0x000722000c2e1d00 */
[----:B------:R-:W-:-:S04]  /*19f0*/  @P6 FMUL R38, R38, 0.25 ;  /* 0x3e80000026266820 */ /* 0x000fc80000400000 */
[----:B------:R-:W-:Y:S01]  /*1a00*/  @!P5 FMUL R38, R38, 16777216 ;  /* 0x4b8000002626d820 */ /* 0x000fe20000400000 */
[----:B------:R-:W-:Y:S02]  /*1a10*/  FSEL R33, R82, 1, P6 ;  /* 0x3f80000052217808 */ /* 0x000fe40003000000 */
[----:B------:R-:W-:Y:S02]  /*1a20*/  SEL R21, R21, RZ, P2 ;  /* 0x000000ff15157207 */ /* 0x000fe40001000000 */
[----:B-1----:R-:W-:Y:S01]  /*1a30*/  SEL R12, R17, RZ, P2 ;  /* 0x000000ff110c7207 */ /* 0x002fe20001000000 */
[----:B------:R-:W1:Y:S01]  /*1a40*/  MUFU.RCP R38, R38 ;  /* 0x0000002600267308 */ /* 0x000e620000001000 */
[----:B------:R-:W-:Y:S01]  /*1a50*/  @!P5 FMUL R33, R33, 16777216 ;  /* 0x4b8000002121d820 */ /* 0x000fe20000400000 */
[----:B------:R-:W-:Y:S01]  /*1a60*/  SEL R13, R15, RZ, P2 ;  /* 0x000000ff0f0d7207 */ /* 0x000fe20001000000 */
[----:B---3--:R-:W3:Y:S01]  /*1a70*/  LDC.64 R36, c[0x0][0x2c8] ;  /* 0x0000b200ff247b82 */ /* 0x008ee20000000a00 */
[----:B------:R-:W-:Y:S01]  /*1a80*/  FADD R12, R12, -R21 ;  /* 0x800000150c0c7221 */ /* 0x000fe20000000000 */
[----:B-1----:R-:W-:-:S04]  /*1a90*/  FMUL R33, R38, R33 ;  /* 0x0000002126217220 */ /* 0x002fc80000400000 */
[----:B------:R-:W-:Y:S01]  /*1aa0*/  FMUL R12, R33, R12 ;  /* 0x0000000c210c7220 */ /* 0x000fe20000400000 */
[----:B------:R-:W-:-:S04]  /*1ab0*/  FADD R13, R13, 9.9999997473787516356e-06 ;  /* 0x3727c5ac0d0d7421 */ /* 0x000fc80000000000 */
[----:B------:R-:W1:Y:S01]  /*1ac0*/  MUFU.SQRT R15, R13 ;  /* 0x0000000d000f7308 */ /* 0x000e620000002000 */
[----:B------:R-:W-:Y:S02]  /*1ad0*/  P2R R32, PR, RZ, 0x2 ;  /* 0x00000002ff207803 */ /* 0x000fe40000000000 */
[----:B-1----:R-:W-:Y:S02]  /*1ae0*/  FSETP.GT.AND P1, PT, R15, 8.50705917302346158658e+37, PT ;  /* 0x7e8000000f00780b */ /* 0x002fe40003f24000 */
[----:B------:R-:W-:Y:S02]  /*1af0*/  SEL R21, R22, RZ, P2 ;  /* 0x000000ff16157207 */ /* 0x000fe40001000000 */
[----:B------:R-:W-:-:S05]  /*1b00*/  SEL R18, R18, RZ, P2 ;  /* 0x000000ff12127207 */ /* 0x000fca0001000000 */
[----:B------:R-:W-:Y:S01]  /*1b10*/  FADD R13, R18, -R21 ;  /* 0x80000015120d7221 */ /* 0x000fe20000000000 */
[----:B------:R-:W-:Y:S02]  /*1b20*/  SEL R19, R19, RZ, P2 ;  /* 0x000000ff13137207 */ /* 0x000fe40001000000 */
[----:B------:R-:W-:Y:S02]  /*1b30*/  LOP3.LUT R40, R70, 0x4, RZ, 0xfc, !PT ;  /* 0x0000000446287812 */ /* 0x000fe400078efcff */
[----:B--2---:R-:W-:Y:S02]  /*1b40*/  SEL R28, R28, RZ, P2 ;  /* 0x000000ff1c1c7207 */ /* 0x004fe40001000000 */
[----:B----4-:R-:W-:-:S05]  /*1b50*/  SEL R39, R24, RZ, P2 ;  /* 0x000000ff18277207 */ /* 0x010fca0001000000 */
[----:B------:R-:W-:-:S05]  /*1b60*/  FFMA R16, R39, R16, R28 ;  /* 0x0000001027107223 */ /* 0x000fca000000001c */
[C---:B------:R-:W-:Y:S02]  /*1b70*/  FSETP.GEU.AND P6, PT, R16.reuse, RZ, PT ;  /* 0x000000ff1000720b */ /* 0x040fe40003fce000 */
[----:B------:R-:W-:Y:S02]  /*1b80*/  SEL R25, R25, RZ, P2 ;  /* 0x000000ff19197207 */ /* 0x000fe40001000000 */
[----:B------:R-:W-:Y:S02]  /*1b90*/  @!P0 FSEL R8, R16, RZ, P6 ;  /* 0x000000ff10088208 */ /* 0x000fe40003000000 */
[----:B------:R-:W-:-:S05]  /*1ba0*/  SEL R16, R29, RZ, P2 ;  /* 0x000000ff1d107207 */ /* 0x000fca0001000000 */
[----:B------:R-:W-:-:S05]  /*1bb0*/  FFMA R12, R25, R12, R16 ;  /* 0x0000000c190c7223 */ /* 0x000fca0000000010 */
[----:B------:R-:W-:-:S04]  /*1bc0*/  FSETP.GEU.AND P5, PT, R12, RZ, PT ;  /* 0x000000ff0c00720b */ /* 0x000fc80003fae000 */
[----:B------:R-:W-:Y:S02]  /*1bd0*/  @!P0 FSEL R9, R12, RZ, P5 ;  /* 0x000000ff0c098208 */ /* 0x000fe40002800000 */
[----:B------:R-:W-:-:S05]  /*1be0*/  SEL R12, R14, RZ, P2 ;  /* 0x000000ff0e0c7207 */ /* 0x000fca0001000000 */
[----:B------:R-:W-:-:S04]  /*1bf0*/  FADD R12, R12, 9.9999997473787516356e-06 ;  /* 0x3727c5ac0c0c7421 */ /* 0x000fc80000000000 */
[----:B------:R-:W1:Y:S02]  /*1c00*/  MUFU.SQRT R14, R12 ;  /* 0x0000000c000e7308 */ /* 0x000e640000002000 */
[C---:B-1----:R-:W-:Y:S02]  /*1c10*/  FSETP.GT.AND P6, PT, R14.reuse, 8.50705917302346158658e+37, PT ;  /* 0x7e8000000e00780b */ /* 0x042fe40003fc4000 */
[----:B------:R-:W-:Y:S02]  /*1c20*/  FSETP.GEU.AND P5, PT, R14, 1.175494350822287508e-38, PT ;  /* 0x008000000e00780b */ /* 0x000fe40003fae000 */
[----:B------:R-:W-:-:S09]  /*1c30*/  FSEL R17, R82, 1, P6 ;  /* 0x3f80000052117808 */ /* 0x000fd20003000000 */
[----:B------:R-:W-:-:S04]  /*1c40*/  @P6 FMUL R14, R14, 0.25 ;  /* 0x3e8000000e0e6820 */ /* 0x000fc80000400000 */
[----:B------:R-:W-:Y:S01]  /*1c50*/  @!P5 FMUL R14, R14, 16777216 ;  /* 0x4b8000000e0ed820 */ /* 0x000fe20000400000 */
[----:B------:R-:W-:-:S05]  /*1c60*/  FSETP.GEU.AND P6, PT, R15, 1.175494350822287508e-38, PT ;  /* 0x008000000f00780b */ /* 0x000fca0003fce000 */
[----:B------:R-:W1:Y:S01]  /*1c70*/  MUFU.RCP R14, R14 ;  /* 0x0000000e000e7308 */ /* 0x000e620000001000 */
[----:B------:R-:W-:Y:S01]  /*1c80*/  @P1 FMUL R15, R15, 0.25 ;  /* 0x3e8000000f0f1820 */ /* 0x000fe20000400000 */
[----:B------:R-:W-:-:S06]  /*1c90*/  @!P5 FMUL R17, R17, 16777216 ;  /* 0x4b8000001111d820 */ /* 0x000fcc0000400000 */
[----:B------:R-:W-:Y:S01]  /*1ca0*/  @!P6 FMUL R15, R15, 16777216 ;  /* 0x4b8000000f0fe820 */ /* 0x000fe20000400000 */
[----:B------:R-:W-:Y:S01]  /*1cb0*/  SEL R26, R26, RZ, P2 ;  /* 0x000000ff1a1a7207 */ /* 0x000fe20001000000 */
[----:B-1----:R-:W-:Y:S01]  /*1cc0*/  FMUL R16, R14, R17 ;  /* 0x000000110e107220 */ /* 0x002fe20000400000 */
[----:B------:R-:W-:-:S03]  /*1cd0*/  SEL R17, R30, RZ, P2 ;  /* 0x000000ff1e117207 */ /* 0x000fc60001000000 */
[----:B------:R-:W1:Y:S01]  /*1ce0*/  MUFU.RCP R15, R15 ;  /* 0x0000000f000f7308 */ /* 0x000e620000001000 */
[----:B------:R-:W-:Y:S01]  /*1cf0*/  FMUL R13, R16, R13 ;  /* 0x0000000d100d7220 */ /* 0x000fe20000400000 */
[----:B------:R-:W-:-:S03]  /*1d00*/  FSEL R12, R82, 1, P1 ;  /* 0x3f800000520c7808 */ /* 0x000fc60000800000 */
[----:B------:R-:W-:Y:S01]  /*1d10*/  FFMA R13, R26, R13, R17 ;  /* 0x0000000d1a0d7223 */ /* 0x000fe20000000011 */
[----:B------:R-:W-:Y:S01]  /*1d20*/  SEL R14, R23, RZ, P2 ;  /* 0x000000ff170e7207 */ /* 0x000fe20001000000 */
[----:B------:R-:W-:-:S03]  /*1d30*/  @!P6 FMUL R12, R12, 16777216 ;  /* 0x4b8000000c0ce820 */ /* 0x000fc60000400000 */
[----:B------:R-:W-:-:S04]  /*1d40*/  FSETP.GEU.AND P5, PT, R13, RZ, PT ;  /* 0x000000ff0d00720b */ /* 0x000fc80003fae000 */
[----:B------:R-:W-:Y:S01]  /*1d50*/  @!P0 FSEL R10, R13, RZ, P5 ;  /* 0x000000ff0d0a8208 */ /* 0x000fe20002800000 */
[----:B-1----:R-:W-:Y:S01]  /*1d60*/  FMUL R13, R15, R12 ;  /* 0x0000000c0f0d7220 */ /* 0x002fe20000400000 */
[----:B------:R-:W-:-:S04]  /*1d70*/  FADD R12, R19, -R14 ;  /* 0x8000000e130c7221 */ /* 0x000fc80000000000 */
[----:B------:R-:W-:Y:S01]  /*1d80*/  FMUL R12, R13, R12 ;  /* 0x0000000c0d0c7220 */ /* 0x000fe20000400000 */
[----:B------:R-:W-:-:S04]  /*1d90*/  SHF.R.S32.HI R13, RZ, 0x1a, R71 ;  /* 0x0000001aff0d7819 */ /* 0x000fc80000011447 */
[----:B------:R-:W-:-:S04]  /*1da0*/  SGXT R13, R13, 0x1 ;  /* 0x000000010d0d781a */ /* 0x000fc80000000200 */
[----:B------:R-:W-:-:S04]  /*1db0*/  LEA.HI R13, R13, R40, RZ, 0x9 ;  /* 0x000000280d0d7211 */ /* 0x000fc800078f48ff */
[----:B------:R-:W-:Y:S02]  /*1dc0*/  LOP3.LUT R13, R13, 0xfffffe00, RZ, 0xc0, !PT ;  /* 0xfffffe000d0d7812 */ /* 0x000fe400078ec0ff */
[----:B------:R-:W-:Y:S02]  /*1dd0*/  CS2R R16, SRZ ;  /* 0x0000000000107805 */ /* 0x000fe4000001ff00 */
[----:B------:R-:W-:Y:S01]  /*1de0*/  CS2R R18, SRZ ;  /* 0x0000000000127805 */ /* 0x000fe2000001ff00 */
[----:B------:R-:W-:-:S04]  /*1df0*/  IMAD.IADD R40, R40, 0x1, -R13 ;  /* 0x0000000128287824 */ /* 0x000fc800078e0a0d */
[----:B------:R-:W-:-:S05]  /*1e00*/  IMAD.WIDE R76, R40, 0x4, R76 ;  /* 0x00000004284c7825 */ /* 0x000fca00078e024c */
[----:B------:R-:W2:Y:S01]  /*1e10*/  @P4 LDG.E.EL.128 R16, desc[UR6][R76.64+-0x600] ;  /* 0xfffa00064c104981 */ /* 0x000ea2000c2e1d00 */
[----:B------:R-:W-:Y:S02]  /*1e20*/  SEL R27, R27, RZ, P2 ;  /* 0x000000ff1b1b7207 */ /* 0x000fe40001000000 */
[----:B------:R-:W-:-:S05]  /*1e30*/  SEL R14, R31, RZ, P2 ;  /* 0x000000ff1f0e7207 */ /* 0x000fca0001000000 */
[----:B------:R-:W-:-:S05]  /*1e40*/  FFMA R12, R27, R12, R14 ;  /* 0x0000000c1b0c7223 */ /* 0x000fca000000000e */
[----:B------:R-:W-:Y:S02]  /*1e50*/  FSETP.GEU.AND P5, PT, R12, RZ, PT ;  /* 0x000000ff0c00720b */ /* 0x000fe40003fae000 */
[----:B------:R-:W-:Y:S01]  /*1e60*/  CS2R R14, SRZ ;  /* 0x00000000000e7805 */ /* 0x000fe2000001ff00 */
[----:B------:R-:W-:Y:S01]  /*1e70*/  IMAD.WIDE R72, R40, 0x4, R72 ;  /* 0x0000000428487825 */ /* 0x000fe200078e0248 */
[----:B------:R-:W-:Y:S02]  /*1e80*/  @!P0 FSEL R4, R12, RZ, P5 ;  /* 0x000000ff0c048208 */ /* 0x000fe40002800000 */
[----:B------:R-:W-:Y:S02]  /*1e90*/  CS2R R12, SRZ ;  /* 0x00000000000c7805 */ /* 0x000fe4000001ff00 */
[----:B------:R-:W-:Y:S02]  /*1ea0*/  CS2R R20, SRZ ;  /* 0x0000000000147805 */ /* 0x000fe4000001ff00 */
[----:B------:R-:W-:Y:S01]  /*1eb0*/  CS2R R22, SRZ ;  /* 0x0000000000167805 */ /* 0x000fe2000001ff00 */
[----:B------:R-:W-:Y:S01]  /*1ec0*/  IMAD.WIDE R78, R40, 0x4, R78 ;  /* 0x00000004284e7825 */ /* 0x000fe200078e024e */
[----:B------:R-:W4:Y:S04]  /*1ed0*/  @P4 LDG.E.EL.128 R12, desc[UR6][R72.64+-0x600] ;  /* 0xfffa0006480c4981 */ /* 0x000f28000c2e1d00 */
[----:B------:R1:W5:Y:S01]  /*1ee0*/  @P4 LDG.E.EL.128 R20, desc[UR6][R78.64+-0x600] ;  /* 0xfffa00064e144981 */ /* 0x000362000c2e1d00 */
[----:B--2---:R-:W-:-:S02]  /*1ef0*/  SEL R59, R16, RZ, P4 ;  /* 0x000000ff103b7207 */ /* 0x004fc40002000000 */
[----:B------:R-:W-:Y:S01]  /*1f00*/  SEL R57, R17, RZ, P4 ;  /* 0x000000ff11397207 */ /* 0x000fe20002000000 */
[----:B---3--:R-:W-:Y:S01]  /*1f10*/  IMAD.WIDE R16, R2, 0x4, R36 ;  /* 0x0000000402107825 */ /* 0x008fe200078e0224 */
[----:B------:R-:W-:Y:S02]  /*1f20*/  SEL R60, R18, RZ, P4 ;  /* 0x000000ff123c7207 */ /* 0x000fe40002000000 */
[----:B------:R-:W-:Y:S02]  /*1f30*/  SEL R58, R19, RZ, P4 ;  /* 0x000000ff133a7207 */ /* 0x000fe40002000000 */
[----:B------:R-:W-:Y:S02]  /*1f40*/  CS2R R24, SRZ ;  /* 0x0000000000187805 */ /* 0x000fe4000001ff00 */
[----:B------:R-:W-:Y:S01]  /*1f50*/  CS2R R26, SRZ ;  /* 0x00000000001a7805 */ /* 0x000fe2000001ff00 */
[----:B------:R-:W2:Y:S01]  /*1f60*/  LDG.E.EL.128 R16, desc[UR6][R16.64] ;  /* 0x0000000610107981 */ /* 0x000ea2000c2e1d00 */
[----:B------:R-:W-:-:S04]  /*1f70*/  IMAD.WIDE R74, R40, 0x4, R74 ;  /* 0x00000004284a7825 */ /* 0x000fc800078e024a */
[----:B------:R-:W-:Y:S01]  /*1f80*/  IMAD.IADD R55, R40, 0x1, R11 ;  /* 0x0000000128377824 */ /* 0x000fe200078e020b */
[----:B------:R3:W2:Y:S01]  /*1f90*/  @P4 LDG.E.EL.128 R24, desc[UR6][R74.64+-0x600] ;  /* 0xfffa00064a184981 */ /* 0x0006a2000c2e1d00 */
[----:B------:R-:W-:Y:S02]  /*1fa0*/  CS2R R28, SRZ ;  /* 0x00000000001c7805 */ /* 0x000fe4000001ff00 */
[----:B------:R-:W-:Y:S02]  /*1fb0*/  CS2R R30, SRZ ;  /* 0x00000000001e7805 */ /* 0x000fe4000001ff00 */
[----:B----4-:R-:W-:Y:S01]  /*1fc0*/  SEL R71, R12, RZ, P4 ;  /* 0x000000ff0c477207 */ /* 0x010fe20002000000 */
[----:B-1----:R-:W1:Y:S01]  /*1fd0*/  LDC.64 R78, c[0x0][0x2a8] ;  /* 0x0000aa00ff4e7b82 */ /* 0x002e620000000a00 */
[----:B------:R-:W-:Y:S02]  /*1fe0*/  SEL R72, R13, RZ, P4 ;  /* 0x000000ff0d487207 */ /* 0x000fe40002000000 */
[----:B------:R-:W-:-:S02]  /*1ff0*/  SEL R73, R14, RZ, P4 ;  /* 0x000000ff0e497207 */ /* 0x000fc40002000000 */
[----:B---3--:R-:W-:Y:S02]  /*2000*/  SEL R74, R15, RZ, P4 ;  /* 0x000000ff0f4a7207 */ /* 0x008fe40002000000 */
[----:B------:R-:W-:Y:S02]  /*2010*/  CS2R R14, SRZ ;  /* 0x00000000000e7805 */ /* 0x000fe4000001ff00 */
[----:B-----5:R-:W-:Y:S01]  /*2020*/  SEL R63, R21, RZ, P4 ;  /* 0x000000ff153f7207 */ /* 0x020fe20002000000 */
[----:B------:R-:W-:-:S04]  /*2030*/  VIADD R11, R55, 0xfffffe80 ;  /* 0xfffffe80370b7836 */ /* 0x000fc80000000000 */
[----:B------:R-:W-:-:S05]  /*2040*/  IMAD.WIDE R68, R11, 0x4, R68 ;  /* 0x000000040b447825 */ /* 0x000fca00078e0244 */
[----:B------:R-:W3:Y:S01]  /*2050*/  @P4 LDG.E.EL.128 R28, desc[UR6][R68.64] ;  /* 0x00000006441c4981 */ /* 0x000ee2000c2e1d00 */
[----:B--2---:R-:W-:Y:S01]  /*2060*/  FADD R12, R16, 9.9999997473787516356e-06 ;  /* 0x3727c5ac100c7421 */ /* 0x004fe20000000000 */
[----:B------:R-:W-:Y:S01]  /*2070*/  FADD R21, R17, 9.9999997473787516356e-06 ;  /* 0x3727c5ac11157421 */ /* 0x000fe20000000000 */
[----:B------:R-:W-:Y:S02]  /*2080*/  IMAD.WIDE R16, R40, 0x4, R34 ;  /* 0x0000000428107825 */ /* 0x000fe400078e0222 */
[----:B------:R2:W-:Y:S02]  /*2090*/  MUFU.SQRT R39, R12 ;  /* 0x0000000c00277308 */ /* 0x0005e40000002000 */
[----:B--2---:R-:W-:-:S06]  /*20a0*/  CS2R R12, SRZ ;  /* 0x00000000000c7805 */ /* 0x004fcc000001ff00 */
[----:B------:R-:W2:Y:S01]  /*20b0*/  @P2 LDG.E.EL.128 R12, desc[UR6][R16.64] ;  /* 0x00000006100c2981 */ /* 0x000ea2000c2e1d00 */
[----:B---3--:R-:W-:Y:S02]  /*20c0*/  SEL R53, R28, RZ, P4 ;  /* 0x000000ff1c357207 */ /* 0x008fe40002000000 */
[----:B------:R-:W-:Y:S02]  /*20d0*/  SEL R51, R29, RZ, P4 ;  /* 0x000000ff1d337207 */ /* 0x000fe40002000000 */
[----:B------:R-:W-:Y:S02]  /*20e0*/  CS2R R28, SRZ ;  /* 0x00000000001c7805 */ /* 0x000fe4000001ff00 */
[----:B------:R-:W-:Y:S02]  /*20f0*/  SEL R49, R30, RZ, P4 ;  /* 0x000000ff1e317207 */ /* 0x000fe40002000000 */
[----:B------:R-:W-:Y:S02]  /*2100*/  SEL R11, R31, RZ, P4 ;  /* 0x000000ff1f0b7207 */ /* 0x000fe40002000000 */
[----:B------:R-:W-:Y:S01]  /*2110*/  CS2R R30, SRZ ;  /* 0x00000000001e7805 */ /* 0x000fe2000001ff00 */
[----:B------:R-:W-:-:S04]  /*2120*/  FADD R18, R18, 9.9999997473787516356e-06 ;  /* 0x3727c5ac12127421 */ /* 0x000fc80000000000 */
[----:B------:R-:W3:Y:S01]  /*2130*/  MUFU.SQRT R37, R18 ;  /* 0x0000001200257308 */ /* 0x000ee20000002000 */
[----:B------:R-:W-:Y:S02]  /*2140*/  SEL R48, R27, RZ, P4 ;  /* 0x000000ff1b307207 */ /* 0x000fe40002000000 */
[----:B------:R-:W-:Y:S02]  /*2150*/  SEL R50, R26, RZ, P4 ;  /* 0x000000ff1a327207 */ /* 0x000fe40002000000 */
[----:B------:R-:W-:Y:S02]  /*2160*/  SEL R54, R24, RZ, P4 ;  /* 0x000000ff18367207 */ /* 0x000fe40002000000 */
[----:B------:R-:W-:Y:S02]  /*2170*/  SEL R52, R25, RZ, P4 ;  /* 0x000000ff19347207 */ /* 0x000fe40002000000 */
[----:B--2---:R-:W-:Y:S02]  /*2180*/  SEL R12, R12, RZ, P2 ;  /* 0x000000ff0c0c7207 */ /* 0x004fe40001000000 */
[----:B------:R-:W-:-:S03]  /*2190*/  SEL R13, R13, RZ, P2 ;  /* 0x000000ff0d0d7207 */ /* 0x000fc60001000000 */
[----:B------:R-:W-:Y:S02]  /*21a0*/  FADD R12, R12, 9.9999997473787516356e-06 ;  /* 0x3727c5ac0c0c7421 */ /* 0x000fe40000000000 */
[----:B------:R-:W-:Y:S02]  /*21b0*/  FADD R13, R13, 9.9999997473787516356e-06 ;  /* 0x3727c5ac0d0d7421 */ /* 0x000fe40000000000 */
[----:B------:R-:W-:Y:S08]  /*21c0*/  MUFU.SQRT R44, R12 ;  /* 0x0000000c002c7308 */ /* 0x000ff00000002000 */
[----:B------:R2:W4:Y:S02]  /*21d0*/  MUFU.SQRT R45, R13 ;  /* 0x0000000d002d7308 */ /* 0x0005240000002000 */
[----:B--2---:R-:W-:Y:S01]  /*21e0*/  IMAD.WIDE R12, R40, 0x4, R86 ;  /* 0x00000004280c7825 */ /* 0x004fe200078e0256 */
[----:B------:R-:W-:-:S02]  /*21f0*/  SEL R62, R20, RZ, P4 ;  /* 0x000000ff143e7207 */ /* 0x000fc40002000000 */
[----:B------:R-:W-:Y:S02]  /*2200*/  SEL R64, R22, RZ, P4 ;  /* 0x000000ff16407207 */ /* 0x000fe40002000000 */
[----:B------:R-:W-:Y:S01]  /*2210*/  SEL R65, R23, RZ, P4 ;  /* 0x000000ff17417207 */ /* 0x000fe20002000000 */
[----:B------:R2:W5:Y:S01]  /*2220*/  @P3 LDG.E.EL.128 R28, desc[UR6][R12.64+-0x700] ;  /* 0xfff900060c1c3981 */ /* 0x000562000c2e1d00 */
[C---:B---3--:R-:W-:Y:S01]  /*2230*/  FSETP.GT.AND P4, PT, R37.reuse, 8.50705917302346158658e+37, PT ;  /* 0x7e8000002500780b */ /* 0x048fe20003f84000 */
[----:B------:R-:W3:Y:S01]  /*2240*/  MUFU.SQRT R42, R21 ;  /* 0x00000015002a7308 */ /* 0x000ee20000002000 */
[----:B------:R-:W-:Y:S02]  /*2250*/  FSETP.GEU.AND P5, PT, R37, 1.175494350822287508e-38, PT ;  /* 0x008000002500780b */ /* 0x000fe40003fae000 */
[----:B------:R-:W-:Y:S02]  /*2260*/  P2R R33, PR, RZ, 0x1 ;  /* 0x00000001ff217803 */ /* 0x000fe40000000000 */
[----:B------:R-:W-:-:S02]  /*2270*/  SEL R14, R14, RZ, P2 ;  /* 0x000000ff0e0e7207 */ /* 0x000fc40001000000 */
[----:B------:R-:W-:Y:S02]  /*2280*/  CS2R R34, SRZ ;  /* 0x0000000000227805 */ /* 0x000fe4000001ff00 */
[----:B------:R-:W-:Y:S01]  /*2290*/  FSEL R36, R84, 1, P4 ;  /* 0x3f80000054247808 */ /* 0x000fe20002000000 */
[----:B------:R-:W-:Y:S01]  /*22a0*/  VIADD R55, R55, 0xfffffe40 ;  /* 0xfffffe4037377836 */ /* 0x000fe20000000000 */
[----:B----4-:R-:W-:Y:S02]  /*22b0*/  FSETP.GEU.AND P1, PT, R45, 1.175494350822287508e-38, PT ;  /* 0x008000002d00780b */ /* 0x010fe40003f2e000 */
[----:B------:R-:W-:Y:S02]  /*22c0*/  CS2R R24, SRZ ;  /* 0x0000000000187805 */ /* 0x000fe4000001ff00 */
[----:B------:R-:W-:Y:S01]  /*22d0*/  CS2R R26, SRZ ;  /* 0x00000000001a7805 */ /* 0x000fe2000001ff00 */
[----:B------:R-:W-:Y:S01]  /*22e0*/  @P4 FMUL R37, R37, 0.25 ;  /* 0x3e80000025254820 */ /* 0x000fe20000400000 */
[----:B------:R-:W-:Y:S01]  /*22f0*/  FSETP.GT.AND P4, PT, R39, 8.50705917302346158658e+37, PT ;  /* 0x7e8000002700780b */ /* 0x000fe20003f84000 */
[----:B------:R-:W-:Y:S01]  /*2300*/  FADD R71, R71, 9.9999997473787516356e-06 ;  /* 0x3727c5ac47477421 */ /* 0x000fe20000000000 */
[----:B------:R-:W-:Y:S01]  /*2310*/  FSETP.GEU.AND P0, PT, R39, 1.175494350822287508e-38, PT ;  /* 0x008000002700780b */ /* 0x000fe20003f0e000 */
[----:B------:R-:W-:Y:S01]  /*2320*/  FADD R72, R72, 9.9999997473787516356e-06 ;  /* 0x3727c5ac48487421 */ /* 0x000fe20000000000 */
[----:B------:R-:W-:Y:S01]  /*2330*/  FSEL R38, R84, 1, P4 ;  /* 0x3f80000054267808 */ /* 0x000fe20002000000 */
[----:B------:R-:W-:Y:S01]  /*2340*/  FADD R53, R53, -R54 ;  /* 0x8000003635357221 */ /* 0x000fe20000000000 */
[----:B------:R-:W-:Y:S01]  /*2350*/  P2R R18, PR, RZ, 0x1 ;  /* 0x00000001ff127803 */ /* 0x000fe20000000000 */
[----:B------:R-:W-:Y:S01]  /*2360*/  FADD R51, R51, -R52 ;  /* 0x8000003433337221 */ /* 0x000fe20000000000 */
[----:B------:R-:W-:-:S02]  /*2370*/  IMAD.IADD R47, R40, 0x1, R47 ;  /* 0x00000001282f7824 */ /* 0x000fc400078e022f */
[----:B------:R-:W-:Y:S01]  /*2380*/  FADD R11, R11, -R48 ;  /* 0x800000300b0b7221 */ /* 0x000fe20000000000 */
[----:B------:R-:W-:Y:S01]  /*2390*/  FADD R49, R49, -R50 ;  /* 0x8000003231317221 */ /* 0x000fe20000000000 */
[----:B------:R-:W4:Y:S01]  /*23a0*/  LDC.64 R86, c[0x0][0x238] ;  /* 0x00008e00ff567b82 */ /* 0x000f220000000a00 */
[----:B------:R-:W-:Y:S01]  /*23b0*/  @P4 FMUL R39, R39, 0.25 ;  /* 0x3e80000027274820 */ /* 0x000fe20000400000 */
[C---:B---3--:R-:W-:Y:S02]  /*23c0*/  FSETP.GT.AND P4, PT, R42.reuse, 8.50705917302346158658e+37, PT ;  /* 0x7e8000002a00780b */ /* 0x048fe40003f84000 */
[----:B------:R-:W-:Y:S02]  /*23d0*/  FSETP.GEU.AND P0, PT, R42, 1.175494350822287508e-38, PT ;  /* 0x008000002a00780b */ /* 0x000fe40003f0e000 */
[----:B------:R-:W-:Y:S02]  /*23e0*/  FSEL R41, R84, 1, P4 ;  /* 0x3f80000054297808 */ /* 0x000fe40002000000 */
[----:B------:R-:W-:-:S02]  /*23f0*/  P2R R23, PR, RZ, 0x1 ;  /* 0x00000001ff177803 */ /* 0x000fc40000000000 */
[----:B------:R-:W-:Y:S02]  /*2400*/  P2R R22, PR, RZ, 0x2 ;  /* 0x00000002ff167803 */ /* 0x000fe40000000000 */
[----:B------:R-:W-:-:S03]  /*2410*/  ISETP.NE.AND P1, PT, R23, RZ, PT ;  /* 0x000000ff1700720c */ /* 0x000fc60003f25270 */
[----:B------:R-:W-:Y:S01]  /*2420*/  @P4 FMUL R42, R42, 0.25 ;  /* 0x3e8000002a2a4820 */ /* 0x000fe20000400000 */
[----:B------:R-:W-:Y:S01]  /*2430*/  FSETP.GT.AND P4, PT, R44, 8.50705917302346158658e+37, PT ;  /* 0x7e8000002c00780b */ /* 0x000fe20003f84000 */
[----:B------:R-:W-:Y:S01]  /*2440*/  FADD R14, R14, 9.9999997473787516356e-06 ;  /* 0x3727c5ac0e0e7421 */ /* 0x000fe20000000000 */
[----:B------:R-:W-:Y:S02]  /*2450*/  P2R R23, PR, RZ, 0x2 ;  /* 0x00000002ff177803 */ /* 0x000fe40000000000 */
[----:B------:R-:W-:Y:S01]  /*2460*/  ISETP.NE.AND P1, PT, R18, RZ, PT ;  /* 0x000000ff1200720c */ /* 0x000fe20003f25270 */
[----:B------:R-:W3:Y:S01]  /*2470*/  MUFU.SQRT R46, R14 ;  /* 0x0000000e002e7308 */ /* 0x000ee20000002000 */
[----:B------:R-:W-:Y:S02]  /*2480*/  FSETP.GEU.AND P0, PT, R44, 1.175494350822287508e-38, PT ;  /* 0x008000002c00780b */ /* 0x000fe40003f0e000 */
[----:B------:R-:W-:-:S05]  /*2490*/  FSEL R75, R82, 1, P4 ;  /* 0x3f800000524b7808 */ /* 0x000fca0002000000 */
[----:B------:R-:W-:Y:S01]  /*24a0*/  @P4 FMUL R44, R44, 0.25 ;  /* 0x3e8000002c2c4820 */ /* 0x000fe20000400000 */
[----:B------:R-:W-:-:S03]  /*24b0*/  FSETP.GT.AND P4, PT, R45, 8.50705917302346158658e+37, PT ;  /* 0x7e8000002d00780b */ /* 0x000fc60003f84000 */
[----:B------:R-:W-:Y:S01]  /*24c0*/  @!P1 FMUL R39, R39, 16777216 ;  /* 0x4b80000027279820 */ /* 0x000fe20000400000 */
[----:B------:R-:W-:Y:S01]  /*24d0*/  @!P1 FMUL R38, R38, 16777216 ;  /* 0x4b80000026269820 */ /* 0x000fe20000400000 */
[----:B------:R-:W-:Y:S02]  /*24e0*/  ISETP.NE.AND P1, PT, R23, RZ, PT ;  /* 0x000000ff1700720c */ /* 0x000fe40003f25270 */
[----:B------:R-:W-:Y:S02]  /*24f0*/  FSEL R43, R82, 1, P4 ;  /* 0x3f800000522b7808 */ /* 0x000fe40002000000 */
[----:B------:R-:W-:-:S04]  /*2500*/  P2R R20, PR, RZ, 0x20 ;  /* 0x00000020ff147803 */ /* 0x000fc80000000000 */
[----:B------:R-:W-:Y:S01]  /*2510*/  @P4 FMUL R45, R45, 0.25 ;  /* 0x3e8000002d2d4820 */ /* 0x000fe20000400000 */
[----:B---3--:R-:W-:-:S04]  /*2520*/  FSETP.GT.AND P4, PT, R46, 8.50705917302346158658e+37, PT ;  /* 0x7e8000002e00780b */ /* 0x008fc80003f84000 */
[----:B------:R-:W-:Y:S01]  /*2530*/  @!P1 FMUL R42, R42, 16777216 ;  /* 0x4b8000002a2a9820 */ /* 0x000fe20000400000 */
[----:B------:R-:W-:Y:S01]  /*2540*/  @!P1 FMUL R41, R41, 16777216 ;  /* 0x4b80000029299820 */ /* 0x000fe20000400000 */
[----:B------:R-:W-:Y:S02]  /*2550*/  ISETP.NE.AND P1, PT, R22, RZ, PT ;  /* 0x000000ff1600720c */ /* 0x000fe40003f25270 */
[----:B------:R-:W-:Y:S02]  /*2560*/  P2R R21, PR, RZ, 0x1 ;  /* 0x00000001ff157803 */ /* 0x000fe40000000000 */
[----:B------:R-:W-:Y:S02]  /*2570*/  FSETP.GEU.AND P0, PT, R46, 1.175494350822287508e-38, PT ;  /* 0x008000002e00780b */ /* 0x000fe40003f0e000 */
[----:B------:R-:W-:Y:S01]  /*2580*/  FSEL R77, R82, 1, P4 ;  /* 0x3f800000524d7808 */ /* 0x000fe20002000000 */
[----:B------:R-:W-:-:S06]  /*2590*/  @P4 FMUL R46, R46, 0.25 ;  /* 0x3e8000002e2e4820 */ /* 0x000fcc0000400000 */
[----:B------:R-:W-:Y:S01]  /*25a0*/  @!P1 FMUL R45, R45, 16777216 ;  /* 0x4b8000002d2d9820 */ /* 0x000fe20000400000 */
[----:B------:R-:W-:Y:S01]  /*25b0*/  @!P1 FMUL R43, R43, 16777216 ;  /* 0x4b8000002b2b9820 */ /* 0x000fe20000400000 */
[----:B------:R-:W-:Y:S02]  /*25c0*/  ISETP.NE.AND P1, PT, R32, RZ, PT ;  /* 0x000000ff2000720c */ /* 0x000fe40003f25270 */
[----:B------:R-:W-:Y:S01]  /*25d0*/  @!P0 FMUL R46, R46, 16777216 ;  /* 0x4b8000002e2e8820 */ /* 0x000fe20000400000 */
[----:B------:R-:W-:Y:S01]  /*25e0*/  @!P0 FMUL R77, R77, 16777216 ;  /* 0x4b8000004d4d8820 */ /* 0x000fe20000400000 */
[----:B------:R-:W-:Y:S02]  /*25f0*/  ISETP.NE.AND P0, PT, R33, RZ, PT ;  /* 0x000000ff2100720c */ /* 0x000fe40003f05270 */
[----:B------:R-:W-:Y:S01]  /*2600*/  CS2R R32, SRZ ;  /* 0x0000000000207805 */ /* 0x000fe2000001ff00 */
[----:B--2---:R-:W-:Y:S01]  /*2610*/  IMAD.WIDE R12, R40, 0x4, R88 ;  /* 0x00000004280c7825 */ /* 0x004fe200078e0258 */
[----:B------:R-:W-:Y:S01]  /*2620*/  CS2R R22, SRZ ;  /* 0x0000000000167805 */ /* 0x000fe2000001ff00 */
[----:B------:R-:W2:Y:S04]  /*2630*/  LDC.64 R88, c[0x0][0x230] ;  /* 0x00008c00ff587b82 */ /* 0x000ea80000000a00 */
[----:B------:R3:W2:Y:S02]  /*2640*/  @P1 LDG.E.EL.128 R32, desc[UR6][R12.64+-0x200] ;  /* 0xfffe00060c201981 */ /* 0x0006a4000c2e1d00 */
[----:B---3--:R-:W-:Y:S01]  /*2650*/  IMAD.WIDE R12, R55, 0x4, R90 ;  /* 0x00000004370c7825 */ /* 0x008fe200078e025a */
[----:B-----5:R-:W-:-:S02]  /*2660*/  SEL R28, R28, RZ, P3 ;  /* 0x000000ff1c1c7207 */ /* 0x020fc40001800000 */
[----:B------:R-:W-:Y:S02]  /*2670*/  SEL R29, R29, RZ, P3 ;  /* 0x000000ff1d1d7207 */ /* 0x000fe40001800000 */
[----:B------:R-:W-:Y:S01]  /*2680*/  SEL R30, R30, RZ, P3 ;  /* 0x000000ff1e1e7207 */ /* 0x000fe20001800000 */
[----:B------:R-:W-:Y:S01]  /*2690*/  FADD R14, R28, 9.9999997473787516356e-06 ;  /* 0x3727c5ac1c0e7421 */ /* 0x000fe20000000000 */
[----:B------:R-:W-:Y:S01]  /*26a0*/  SEL R31, R31, RZ, P3 ;  /* 0x000000ff1f1f7207 */ /* 0x000fe20001800000 */
[----:B------:R-:W-:Y:S01]  /*26b0*/  FADD R29, R29, 9.9999997473787516356e-06 ;  /* 0x3727c5ac1d1d7421 */ /* 0x000fe20000000000 */
[----:B------:R-:W-:Y:S01]  /*26c0*/  MUFU.RCP R42, R42 ;  /* 0x0000002a002a7308 */ /* 0x000fe20000001000 */
[----:B------:R-:W3:Y:S07]  /*26d0*/  LDC.64 R90, c[0x0][0x258] ;  /* 0x00009600ff5a7b82 */ /* 0x000eee0000000a00 */
[----:B------:R-:W5:Y:S08]  /*26e0*/  MUFU.SQRT R18, R14 ;  /* 0x0000000e00127308 */ /* 0x000f700000002000 */
[----:B------:R-:W0:Y:S01]  /*26f0*/  MUFU.SQRT R16, R29 ;  /* 0x0000001d00107308 */ /* 0x000e220000002000 */
[----:B-----5:R-:W-:-:S02]  /*2700*/  FSETP.GT.AND P6, PT, R18, 8.50705917302346158658e+37, PT ;  /* 0x7e8000001200780b */ /* 0x020fc40003fc4000 */
[----:B0-----:R-:W-:Y:S02]  /*2710*/  FSETP.GT.AND P5, PT, R16, 8.50705917302346158658e+37, PT ;  /* 0x7e8000001000780b */ /* 0x001fe40003fa4000 */
[----:B------:R-:W-:Y:S02]  /*2720*/  FSETP.GEU.AND P4, PT, R18, 1.175494350822287508e-38, PT ;  /* 0x008000001200780b */ /* 0x000fe40003f8e000 */
[----:B------:R-:W-:-:S07]  /*2730*/  FSEL R28, R82, 1, P6 ;  /* 0x3f800000521c7808 */ /* 0x000fce0003000000 */
[----:B------:R-:W-:Y:S01]  /*2740*/  @P6 FMUL R18, R18, 0.25 ;  /* 0x3e80000012126820 */ /* 0x000fe20000400000 */
[----:B------:R-:W-:Y:S02]  /*2750*/  FSETP.GEU.AND P6, PT, R16, 1.175494350822287508e-38, PT ;  /* 0x008000001000780b */ /* 0x000fe40003fce000 */
[----:B------:R-:W-:Y:S01]  /*2760*/  FSEL R17, R82, 1, P5 ;  /* 0x3f80000052117808 */ /* 0x000fe20002800000 */
[----:B------:R-:W-:Y:S01]  /*2770*/  @P5 FMUL R16, R16, 0.25 ;  /* 0x3e80000010105820 */ /* 0x000fe20000400000 */
[----:B------:R-:W-:-:S13]  /*2780*/  ISETP.NE.AND P5, PT, R20, RZ, PT ;  /* 0x000000ff1400720c */ /* 0x000fda0003fa5270 */
[----:B------:R-:W-:Y:S01]  /*2790*/  @!P5 FMUL R37, R37, 16777216 ;  /* 0x4b8000002525d820 */ /* 0x000fe20000400000 */
[----:B------:R-:W-:Y:S01]  /*27a0*/  @!P5 FMUL R36, R36, 16777216 ;  /* 0x4b8000002424d820 */ /* 0x000fe20000400000 */
[----:B------:R-:W-:Y:S02]  /*27b0*/  ISETP.NE.AND P5, PT, R21, RZ, PT ;  /* 0x000000ff1500720c */ /* 0x000fe40003fa5270 */
[----:B------:R-:W-:-:S06]  /*27c0*/  CS2R R20, SRZ ;  /* 0x0000000000147805 */ /* 0x000fcc000001ff00 */
[----:B------:R0:W5:Y:S02]  /*27d0*/  @P3 LDG.E.EL.128 R20, desc[UR6][R12.64] ;  /* 0x000000060c143981 */ /* 0x000164000c2e1d00 */
[----:B0-----:R-:W-:-:S05]  /*27e0*/  IMAD.WIDE R12, R40, 0x4, R66 ;  /* 0x00000004280c7825 */ /* 0x001fca00078e0242 */
[----:B------:R0:W3:Y:S01]  /*27f0*/  @P3 LDG.E.EL.128 R24, desc[UR6][R12.64+-0x700] ;  /* 0xfff900060c183981 */ /* 0x0000e2000c2e1d00 */
[----:B------:R-:W-:-:S04]  /*2800*/  FADD R30, R30, 9.9999997473787516356e-06 ;  /* 0x3727c5ac1e1e7421 */ /* 0x000fc80000000000 */
[----:B0-----:R-:W0:Y:S01]  /*2810*/  MUFU.SQRT R13, R30 ;  /* 0x0000001e000d7308 */ /* 0x001e220000002000 */
[----:B------:R-:W-:Y:S01]  /*2820*/  @!P5 FMUL R44, R44, 16777216 ;  /* 0x4b8000002c2cd820 */ /* 0x000fe20000400000 */
[----:B------:R-:W-:Y:S01]  /*2830*/  @!P5 FMUL R75, R75, 16777216 ;  /* 0x4b8000004b4bd820 */ /* 0x000fe20000400000 */
[----:B------:R-:W-:Y:S01]  /*2840*/  @!P4 FMUL R18, R18, 16777216 ;  /* 0x4b8000001212c820 */ /* 0x000fe20000400000 */
[----:B------:R-:W-:Y:S01]  /*2850*/  @!P4 FMUL R28, R28, 16777216 ;  /* 0x4b8000001c1cc820 */ /* 0x000fe20000400000 */
[----:B------:R-:W-:Y:S01]  /*2860*/  @!P6 FMUL R16, R16, 16777216 ;  /* 0x4b8000001010e820 */ /* 0x000fe20000400000 */
[C---:B0-----:R-:W-:Y:S02]  /*2870*/  FSETP.GT.AND P5, PT, R13.reuse, 8.50705917302346158658e+37, PT ;  /* 0x7e8000000d00780b */ /* 0x041fe40003fa4000 */
[----:B------:R-:W-:-:S03]  /*2880*/  FSETP.GEU.AND P4, PT, R13, 1.175494350822287508e-38, PT ;  /* 0x008000000d00780b */ /* 0x000fc60003f8e000 */
[----:B------:R-:W0:Y:S01]  /*2890*/  MUFU.RCP R16, R16 ;  /* 0x0000001000107308 */ /* 0x000e220000001000 */
[----:B------:R-:W-:-:S07]  /*28a0*/  @!P6 FMUL R17, R17, 16777216 ;  /* 0x4b8000001111e820 */ /* 0x000fce0000400000 */
[----:B------:R-:W-:-:S04]  /*28b0*/  @P5 FMUL R13, R13, 0.25 ;  /* 0x3e8000000d0d5820 */ /* 0x000fc80000400000 */
[----:B------:R-:W-:Y:S01]  /*28c0*/  @!P4 FMUL R13, R13, 16777216 ;  /* 0x4b8000000d0dc820 */ /* 0x000fe20000400000 */
[----:B0-----:R-:W-:Y:S01]  /*28d0*/  FMUL R16, R16, R17 ;  /* 0x0000001110107220 */ /* 0x001fe20000400000 */
[----:B------:R-:W-:-:S05]  /*28e0*/  FSEL R29, R82, 1, P5 ;  /* 0x3f800000521d7808 */ /* 0x000fca0002800000 */
[----:B------:R-:W-:Y:S01]  /*28f0*/  @!P4 FMUL R29, R29, 16777216 ;  /* 0x4b8000001d1dc820 */ /* 0x000fe20000400000 */
[----:B------:R-:W-:Y:S01]  /*2900*/  FADD R31, R31, 9.9999997473787516356e-06 ;  /* 0x3727c5ac1f1f7421 */ /* 0x000fe20000000000 */
[----:B--2---:R-:W-:Y:S02]  /*2910*/  SEL R34, R34, RZ, P1 ;  /* 0x000000ff22227207 */ /* 0x004fe40000800000 */
[----:B------:R-:W-:Y:S02]  /*2920*/  SEL R35, R35, RZ, P1 ;  /* 0x000000ff23237207 */ /* 0x000fe40000800000 */
[----:B------:R-:W-:Y:S02]  /*2930*/  SEL R32, R32, RZ, P1 ;  /* 0x000000ff20207207 */ /* 0x000fe40000800000 */
[----:B------:R-:W-:Y:S01]  /*2940*/  SEL R33, R33, RZ, P1 ;  /* 0x000000ff21217207 */ /* 0x000fe20000800000 */
[----:B------:R0:W-:Y:S01]  /*2950*/  MUFU.SQRT R14, R31 ;  /* 0x0000001f000e7308 */ /* 0x0001e20000002000 */
[----:B------:R-:W-:Y:S01]  /*2960*/  FADD R34, R34, 9.9999997473787516356e-06 ;  /* 0x3727c5ac22227421 */ /* 0x000fe20000000000 */
[----:B------:R-:W-:Y:S01]  /*2970*/  FADD R35, R35, 9.9999997473787516356e-06 ;  /* 0x3727c5ac23237421 */ /* 0x000fe20000000000 */
[----:B------:R-:W-:Y:S01]  /*2980*/  FADD R32, R32, 9.9999997473787516356e-06 ;  /* 0x3727c5ac20207421 */ /* 0x000fe20000000000 */
[----:B------:R-:W-:Y:S01]  /*2990*/  FADD R33, R33, 9.9999997473787516356e-06 ;  /* 0x3727c5ac21217421 */ /* 0x000fe20000000000 */
[----:B0-----:R-:W-:-:S03]  /*29a0*/  CS2R R30, SRZ ;  /* 0x00000000001e7805 */ /* 0x001fc6000001ff00 */
[----:B------:R-:W-:Y:S08]  /*29b0*/  MUFU.SQRT R56, R34 ;  /* 0x0000002200387308 */ /* 0x000ff00000002000 */
[----:B------:R0:W-:Y:S08]  /*29c0*/  MUFU.SQRT R66, R35 ;  /* 0x0000002300427308 */ /* 0x0001f00000002000 */
[----:B------:R-:W-:Y:S01]  /*29d0*/  MUFU.SQRT R70, R32 ;  /* 0x0000002000467308 */ /* 0x000fe20000002000 */
[----:B0-----:R-:W-:-:S07]  /*29e0*/  CS2R R34, SRZ ;  /* 0x0000000000227805 */ /* 0x001fce000001ff00 */
[----:B------:R0:W-:Y:S02]  /*29f0*/  MUFU.SQRT R69, R33 ;  /* 0x0000002100457308 */ /* 0x0001e40000002000 */
[----:B0-----:R-:W-:Y:S02]  /*2a00*/  CS2R R32, SRZ ;  /* 0x0000000000207805 */ /* 0x001fe4000001ff00 */
[----:B-----5:R-:W-:Y:S02]  /*2a10*/  SEL R12, R20, RZ, P3 ;  /* 0x000000ff140c7207 */ /* 0x020fe40001800000 */
[----:B------:R-:W-:Y:S02]  /*2a20*/  SEL R21, R21, RZ, P3 ;  /* 0x000000ff15157207 */ /* 0x000fe40001800000 */
[----:B---3--:R-:W-:Y:S02]  /*2a30*/  SEL R20, R25, RZ, P3 ;  /* 0x000000ff19147207 */ /* 0x008fe40001800000 */
[----:B------:R-:W-:-:S03]  /*2a40*/  SEL R25, R26, RZ, P3 ;  /* 0x000000ff1a197207 */ /* 0x000fc60001800000 */
[----:B------:R-:W-:Y:S01]  /*2a50*/  FADD R21, R21, -R20 ;  /* 0x8000001415157221 */ /* 0x000fe20000000000 */
[----:B------:R-:W-:-:S05]  /*2a60*/  SEL R20, R22, RZ, P3 ;  /* 0x000000ff16147207 */ /* 0x000fca0001800000 */
[----:B------:R-:W-:Y:S02]  /*2a70*/  FADD R20, R20, -R25 ;  /* 0x8000001914147221 */ /* 0x000fe40000000000 */
[----:B------:R-:W0:Y:S01]  /*2a80*/  MUFU.RCP R25, R18 ;  /* 0x0000001200197308 */ /* 0x000e220000001000 */
[----:B------:R-:W-:-:S05]  /*2a90*/  SEL R55, R24, RZ, P3 ;  /* 0x000000ff18377207 */ /* 0x000fca0001800000 */
[----:B------:R-:W-:Y:S02]  /*2aa0*/  FADD R12, R12, -R55 ;  /* 0x800000370c0c7221 */ /* 0x000fe40000000000 */
[----:B------:R2:W3:Y:S01]  /*2ab0*/  MUFU.RCP R18, R13 ;  /* 0x0000000d00127308 */ /* 0x0004e20000001000 */
[----:B0-----:R-:W-:Y:S01]  /*2ac0*/  FMUL R28, R25, R28 ;  /* 0x0000001c191c7220 */ /* 0x001fe20000400000 */
[----:B--2---:R-:W-:-:S03]  /*2ad0*/  FADD R13, R73, 9.9999997473787516356e-06 ;  /* 0x3727c5ac490d7421 */ /* 0x004fc60000000000 */
[----:B------:R-:W-:-:S03]  /*2ae0*/  FMUL R17, R28, R12 ;  /* 0x0000000c1c117220 */ /* 0x000fc60000400000 */
[----:B------:R1:W-:Y:S02]  /*2af0*/  MUFU.SQRT R22, R13 ;  /* 0x0000000d00167308 */ /* 0x0003e40000002000 */
[----:B-1----:R-:W-:Y:S02]  /*2b00*/  IMAD.WIDE R12, R40, 0x4, R78 ;  /* 0x00000004280c7825 */ /* 0x002fe400078e024e */
[----:B------:R-:W0:Y:S02]  /*2b10*/  LDC.64 R78, c[0x0][0x2b0] ;  /* 0x0000ac00ff4e7b82 */ /* 0x000e240000000a00 */
[----:B---3--:R-:W-:Y:S01]  /*2b20*/  FMUL R18, R18, R29 ;  /* 0x0000001d12127220 */ /* 0x008fe20000400000 */
[----:B------:R-:W-:Y:S01]  /*2b30*/  FADD R29, R74, 9.9999997473787516356e-06 ;  /* 0x3727c5ac4a1d7421 */ /* 0x000fe20000000000 */
[----:B------:R-:W-:-:S03]  /*2b40*/  FMUL R16, R16, R21 ;  /* 0x0000001510107220 */ /* 0x000fc60000400000 */
[----:B------:R1:W-:Y:S02]  /*2b50*/  MUFU.SQRT R21, R29 ;  /* 0x0000001d00157308 */ /* 0x0003e40000002000 */
[----:B-1----:R-:W-:-:S06]  /*2b60*/  CS2R R28, SRZ ;  /* 0x00000000001c7805 */ /* 0x002fcc000001ff00 */
[----:B------:R0:W2:Y:S02]  /*2b70*/  @P3 LDG.E.EL.128 R28, desc[UR6][R12.64+-0x700] ;  /* 0xfff900060c1c3981 */ /* 0x0000a4000c2e1d00 */
[----:B0-----:R-:W-:Y:S01]  /*2b80*/  IMAD.WIDE R12, R40, 0x4, R78 ;  /* 0x00000004280c7825 */ /* 0x001fe200078e024e */
[C---:B------:R-:W-:Y:S02]  /*2b90*/  FSETP.GT.AND P5, PT, R14.reuse, 8.50705917302346158658e+37, PT ;  /* 0x7e8000000e00780b */ /* 0x040fe40003fa4000 */
[----:B------:R-:W-:Y:S02]  /*2ba0*/  FSETP.GEU.AND P6, PT, R14, 1.175494350822287508e-38, PT ;  /* 0x008000000e00780b */ /* 0x000fe40003fce000 */
[----:B------:R-:W-:Y:S01]  /*2bb0*/  FSETP.GEU.AND P4, PT, R56, 1.175494350822287508e-38, PT ;  /* 0x008000003800780b */ /* 0x000fe20003f8e000 */
[----:B------:R0:W3:Y:S01]  /*2bc0*/  @P3 LDG.E.EL.128 R32, desc[UR6][R12.64+-0x700] ;  /* 0xfff900060c203981 */ /* 0x0000e2000c2e1d00 */
[----:B------:R-:W-:Y:S01]  /*2bd0*/  FSEL R76, R82, 1, P5 ;  /* 0x3f800000524c7808 */ /* 0x000fe20002800000 */
[----:B------:R-:W1:Y:S01]  /*2be0*/  MUFU.SQRT R26, R71 ;  /* 0x00000047001a7308 */ /* 0x000e620000002000 */
[----:B------:R-:W-:Y:S01]  /*2bf0*/  SEL R23, R23, RZ, P3 ;  /* 0x000000ff17177207 */ /* 0x000fe20001800000 */
[----:B------:R-:W5:Y:S04]  /*2c00*/  LDC.64 R78, c[0x0][0x240] ;  /* 0x00009000ff4e7b82 */ /* 0x000f680000000a00 */
[----:B------:R-:W-:Y:S01]  /*2c10*/  @P5 FMUL R14, R14, 0.25 ;  /* 0x3e8000000e0e5820 */ /* 0x000fe20000400000 */
[----:B------:R-:W-:-:S04]  /*2c20*/  FSETP.GT.AND P5, PT, R56, 8.50705917302346158658e+37, PT ;  /* 0x7e8000003800780b */ /* 0x000fc80003fa4000 */
[----:B------:R-:W-:-:S09]  /*2c30*/  FSEL R55, R82, 1, P5 ;  /* 0x3f80000052377808 */ /* 0x000fd20002800000 */
[----:B------:R-:W-:Y:S01]  /*2c40*/  @P5 FMUL R56, R56, 0.25 ;  /* 0x3e80000038385820 */ /* 0x000fe20000400000 */
[----:B------:R-:W-:Y:S01]  /*2c50*/  FSETP.GT.AND P5, PT, R66, 8.50705917302346158658e+37, PT ;  /* 0x7e8000004200780b */ /* 0x000fe20003fa4000 */
[----:B------:R-:W-:Y:S01]  /*2c60*/  @!P6 FMUL R14, R14, 16777216 ;  /* 0x4b8000000e0ee820 */ /* 0x000fe20000400000 */
[----:B------:R-:W-:Y:S01]  /*2c70*/  @!P6 FMUL R76, R76, 16777216 ;  /* 0x4b8000004c4ce820 */ /* 0x000fe20000400000 */
[----:B------:R-:W-:Y:S02]  /*2c80*/  FSETP.GEU.AND P6, PT, R66, 1.175494350822287508e-38, PT ;  /* 0x008000004200780b */ /* 0x000fe40003fce000 */
[----:B------:R-:W-:-:S08]  /*2c90*/  FSEL R61, R82, 1, P5 ;  /* 0x3f800000523d7808 */ /* 0x000fd00002800000 */
        /* <DEDUP_REMOVED lines=10> */
[----:B------:R-:W-:Y:S01]  /*2d40*/  FSETP.GEU.AND P6, PT, R69, 1.175494350822287508e-38, PT ;  /* 0x008000004500780b */ /* 0x000fe20003fce000 */
[----:B------:R-:W0:Y:S01]  /*2d50*/  MUFU.SQRT R24, R72 ;  /* 0x0000004800187308 */ /* 0x000e220000002000 */
[----:B------:R-:W-:-:S08]  /*2d60*/  FSEL R68, R82, 1, P5 ;  /* 0x3f80000052447808 */ /* 0x000fd00002800000 */
[----:B------:R-:W-:Y:S01]  /*2d70*/  @P5 FMUL R69, R69, 0.25 ;  /* 0x3e80000045455820 */ /* 0x000fe20000400000 */
[----:B-1----:R-:W-:Y:S01]  /*2d80*/  FSETP.GT.AND P5, PT, R26, 8.50705917302346158658e+37, PT ;  /* 0x7e8000001a00780b */ /* 0x002fe20003fa4000 */
[----:B------:R-:W-:Y:S01]  /*2d90*/  @!P4 FMUL R70, R70, 16777216 ;  /* 0x4b8000004646c820 */ /* 0x000fe20000400000 */
[----:B------:R-:W-:Y:S01]  /*2da0*/  @!P4 FMUL R67, R67, 16777216 ;  /* 0x4b8000004343c820 */ /* 0x000fe20000400000 */
[----:B------:R-:W-:Y:S02]  /*2db0*/  FSETP.GEU.AND P4, PT, R26, 1.175494350822287508e-38, PT ;  /* 0x008000001a00780b */ /* 0x000fe40003f8e000 */
[----:B------:R-:W-:Y:S02]  /*2dc0*/  FSEL R25, R82, 1, P5 ;  /* 0x3f80000052197808 */ /* 0x000fe40002800000 */
[----:B------:R-:W-:Y:S01]  /*2dd0*/  SEL R27, R27, RZ, P3 ;  /* 0x000000ff1b1b7207 */ /* 0x000fe20001800000 */
[----:B0-----:R-:W-:-:S05]  /*2de0*/  FMUL R13, R18, R20 ;  /* 0x00000014120d7220 */ /* 0x001fca0000400000 */
        /* <DEDUP_REMOVED lines=11> */
[----:B------:R-:W-:Y:S01]  /*2ea0*/  FSEL R73, R82, 1, P5 ;  /* 0x3f80000052497808 */ /* 0x000fe20002800000 */
[----:B------:R-:W-:Y:S01]  /*2eb0*/  @!P6 FMUL R24, R24, 16777216 ;  /* 0x4b8000001818e820 */ /* 0x000fe20000400000 */
[----:B------:R-:W-:Y:S01]  /*2ec0*/  @!P6 FMUL R71, R71, 16777216 ;  /* 0x4b8000004747e820 */ /* 0x000fe20000400000 */
[----:B------:R-:W-:-:S05]  /*2ed0*/  FADD R23, R23, -R27 ;  /* 0x8000001b17177221 */ /* 0x000fca0000000000 */
[----:B------:R-:W-:Y:S01]  /*2ee0*/  @P5 FMUL R22, R22, 0.25 ;  /* 0x3e80000016165820 */ /* 0x000fe20000400000 */
[C---:B------:R-:W-:Y:S02]  /*2ef0*/  FSETP.GT.AND P5, PT, R21.reuse, 8.50705917302346158658e+37, PT ;  /* 0x7e8000001500780b */ /* 0x040fe40003fa4000 */
[C---:B------:R-:W-:Y:S01]  /*2f00*/  FSETP.GEU.AND P6, PT, R21.reuse, 1.175494350822287508e-38, PT ;  /* 0x008000001500780b */ /* 0x040fe20003fce000 */
[----:B------:R-:W-:Y:S08]  /*2f10*/  MUFU.RCP R26, R26 ;  /* 0x0000001a001a7308 */ /* 0x000ff00000001000 */
[----:B------:R-:W-:Y:S02]  /*2f20*/  MUFU.RCP R24, R24 ;  /* 0x0000001800187308 */ /* 0x000fe40000001000 */
[----:B------:R-:W-:-:S04]  /*2f30*/  @P5 FMUL R21, R21, 0.25 ;  /* 0x3e80000015155820 */ /* 0x000fc80000400000 */
[----:B------:R-:W-:Y:S01]  /*2f40*/  @!P6 FMUL R21, R21, 16777216 ;  /* 0x4b8000001515e820 */ /* 0x000fe20000400000 */
[----:B------:R-:W-:-:S05]  /*2f50*/  @!P4 FMUL R22, R22, 16777216 ;  /* 0x4b8000001616c820 */ /* 0x000fca0000400000 */
[----:B------:R-:W0:Y:S01]  /*2f60*/  MUFU.RCP R21, R21 ;  /* 0x0000001500157308 */ /* 0x000e220000001000 */
[----:B------:R-:W-:-:S07]  /*2f70*/  FSEL R74, R82, 1, P5 ;  /* 0x3f800000524a7808 */ /* 0x000fce0002800000 */
[----:B------:R-:W-:Y:S01]  /*2f80*/  MUFU.RCP R22, R22 ;  /* 0x0000001600167308 */ /* 0x000fe20000001000 */
[----:B------:R-:W-:Y:S01]  /*2f90*/  @!P6 FMUL R74, R74, 16777216 ;  /* 0x4b8000004a4ae820 */ /* 0x000fe20000400000 */
[----:B------:R-:W-:-:S03]  /*2fa0*/  @!P4 FMUL R73, R73, 16777216 ;  /* 0x4b8000004949c820 */ /* 0x000fc60000400000 */
[----:B0-----:R-:W-:Y:S01]  /*2fb0*/  FMUL R74, R21, R74 ;  /* 0x0000004a154a7220 */ /* 0x001fe20000400000 */
[----:B------:R-:W-:Y:S01]  /*2fc0*/  IMAD.WIDE R20, R47, 0x4, R80 ;  /* 0x000000042f147825 */ /* 0x000fe200078e0250 */
[----:B--2---:R-:W-:Y:S02]  /*2fd0*/  SEL R28, R28, RZ, P3 ;  /* 0x000000ff1c1c7207 */ /* 0x004fe40001800000 */
[----:B------:R-:W-:Y:S02]  /*2fe0*/  SEL R29, R29, RZ, P3 ;  /* 0x000000ff1d1d7207 */ /* 0x000fe40001800000 */
[----:B------:R-:W-:Y:S02]  /*2ff0*/  SEL R30, R30, RZ, P3 ;  /* 0x000000ff1e1e7207 */ /* 0x000fe40001800000 */
[----:B------:R-:W-:Y:S02]  /*3000*/  SEL R31, R31, RZ, P3 ;  /* 0x000000ff1f1f7207 */ /* 0x000fe40001800000 */
[----:B---3--:R-:W-:-:S02]  /*3010*/  SEL R32, R32, RZ, P3 ;  /* 0x000000ff20207207 */ /* 0x008fc40001800000 */
[----:B------:R-:W-:-:S03]  /*3020*/  SEL R33, R33, RZ, P3 ;  /* 0x000000ff21217207 */ /* 0x000fc60001800000 */
[----:B------:R-:W-:Y:S01]  /*3030*/  FFMA R17, R28, R17, R32 ;  /* 0x000000111c117223 */ /* 0x000fe20000000020 */
[----:B------:R-:W-:Y:S01]  /*3040*/  SEL R34, R34, RZ, P3 ;  /* 0x000000ff22227207 */ /* 0x000fe20001800000 */
[----:B------:R-:W-:Y:S01]  /*3050*/  FFMA R29, R29, R16, R33 ;  /* 0x000000101d1d7223 */ /* 0x000fe20000000021 */
[----:B------:R-:W-:Y:S02]  /*3060*/  SEL R35, R35, RZ, P3 ;  /* 0x000000ff23237207 */ /* 0x000fe40001800000 */
[----:B------:R-:W-:Y:S01]  /*3070*/  FSETP.GEU.AND P3, PT, R17, RZ, PT ;  /* 0x000000ff1100720b */ /* 0x000fe20003f6e000 */
[----:B------:R-:W-:-:S03]  /*3080*/  FFMA R13, R30, R13, R34 ;  /* 0x0000000d1e0d7223 */ /* 0x000fc60000000022 */
[----:B------:R-:W-:Y:S02]  /*3090*/  FSEL R16, R17, RZ, P3 ;  /* 0x000000ff11107208 */ /* 0x000fe40001800000 */
[----:B------:R-:W-:-:S04]  /*30a0*/  FSETP.GEU.AND P3, PT, R29, RZ, PT ;  /* 0x000000ff1d00720b */ /* 0x000fc80003f6e000 */
[----:B------:R-:W-:Y:S02]  /*30b0*/  FSEL R17, R29, RZ, P3 ;  /* 0x000000ff1d117208 */ /* 0x000fe40001800000 */
[----:B------:R-:W-:-:S04]  /*30c0*/  FSETP.GEU.AND P3, PT, R13, RZ, PT ;  /* 0x000000ff0d00720b */ /* 0x000fc80003f6e000 */
[----:B------:R-:W-:Y:S02]  /*30d0*/  FSEL R18, R13, RZ, P3 ;  /* 0x000000ff0d127208 */ /* 0x000fe40001800000 */
[----:B------:R-:W0:Y:S02]  /*30e0*/  MUFU.RCP R13, R14 ;  /* 0x0000000e000d7308 */ /* 0x000e240000001000 */
[----:B0-----:R-:W-:-:S04]  /*30f0*/  FMUL R12, R13, R76 ;  /* 0x0000004c0d0c7220 */ /* 0x001fc80000400000 */
[----:B------:R-:W-:-:S04]  /*3100*/  FMUL R12, R12, R23 ;  /* 0x000000170c0c7220 */ /* 0x000fc80000400000 */
[----:B------:R-:W-:-:S05]  /*3110*/  FFMA R12, R31, R12, R35 ;  /* 0x0000000c1f0c7223 */ /* 0x000fca0000000023 */
[----:B------:R-:W-:-:S04]  /*3120*/  FSETP.GEU.AND P3, PT, R12, RZ, PT ;  /* 0x000000ff0c00720b */ /* 0x000fc80003f6e000 */
[----:B------:R-:W-:Y:S01]  /*3130*/  FSEL R72, R12, RZ, P3 ;  /* 0x000000ff0c487208 */ /* 0x000fe20001800000 */
[----:B------:R-:W-:-:S04]  /*3140*/  FMUL R12, R26, R25 ;  /* 0x000000191a0c7220 */ /* 0x000fc80000400000 */
[----:B------:R-:W-:Y:S01]  /*3150*/  FMUL R53, R12, R53 ;  /* 0x000000350c357220 */ /* 0x000fe20000400000 */
[----:B------:R-:W-:-:S03]  /*3160*/  FMUL R12, R24, R71 ;  /* 0x00000047180c7220 */ /* 0x000fc60000400000 */
[----:B------:R-:W-:Y:S01]  /*3170*/  FFMA R53, R59, R53, R62 ;  /* 0x000000353b357223 */ /* 0x000fe2000000003e */
[----:B------:R-:W-:-:S04]  /*3180*/  FMUL R12, R12, R51 ;  /* 0x000000330c0c7220 */ /* 0x000fc80000400000 */
[----:B------:R-:W-:Y:S01]  /*3190*/  FSETP.GEU.AND P3, PT, R53, RZ, PT ;  /* 0x000000ff3500720b */ /* 0x000fe20003f6e000 */
[----:B------:R-:W-:Y:S01]  /*31a0*/  FFMA R12, R57, R12, R63 ;  /* 0x0000000c390c7223 */ /* 0x000fe2000000003f */
[----:B------:R-:W-:Y:S02]  /*31b0*/  CS2R R24, SRZ ;  /* 0x0000000000187805 */ /* 0x000fe4000001ff00 */
[----:B------:R-:W-:Y:S02]  /*31c0*/  CS2R R26, SRZ ;  /* 0x00000000001a7805 */ /* 0x000fe4000001ff00 */
[----:B------:R-:W-:Y:S01]  /*31d0*/  FSEL R14, R53, RZ, P3 ;  /* 0x000000ff350e7208 */ /* 0x000fe20001800000 */
[----:B------:R-:W-:Y:S01]  /*31e0*/  IMAD.WIDE R28, R40, 0x4, R92 ;  /* 0x00000004281c7825 */ /* 0x000fe200078e025c */
[----:B------:R-:W-:Y:S02]  /*31f0*/  FSETP.GEU.AND P3, PT, R12, RZ, PT ;  /* 0x000000ff0c00720b */ /* 0x000fe40003f6e000 */
[----:B------:R-:W-:-:S02]  /*3200*/  CS2R R32, SRZ ;  /* 0x0000000000207805 */ /* 0x000fc4000001ff00 */
[----:B------:R-:W-:Y:S01]  /*3210*/  CS2R R34, SRZ ;  /* 0x0000000000227805 */ /* 0x000fe2000001ff00 */
[----:B------:R0:W2:Y:S01]  /*3220*/  @P2 LDG.E.EL.128 R24, desc[UR6][R20.64] ;  /* 0x0000000614182981 */ /* 0x0000a2000c2e1d00 */
[----:B------:R-:W-:Y:S01]  /*3230*/  FSEL R13, R12, RZ, P3 ;  /* 0x000000ff0c0d7208 */ /* 0x000fe20001800000 */
[----:B------:R-:W-:Y:S01]  /*3240*/  FMUL R12, R22, R73 ;  /* 0x00000049160c7220 */ /* 0x000fe20000400000 */
[----:B------:R-:W-:Y:S01]  /*3250*/  CS2R R22, SRZ ;  /* 0x0000000000167805 */ /* 0x000fe2000001ff00 */
[----:B------:R-:W1:Y:S01]  /*3260*/  LDC.64 R62, c[0x0][0x2c0] ;  /* 0x0000b000ff3e7b82 */ /* 0x000e620000000a00 */
[----:B0-----:R-:W-:-:S06]  /*3270*/  CS2R R20, SRZ ;  /* 0x0000000000147805 */ /* 0x001fcc000001ff00 */
[----:B------:R0:W3:Y:S02]  /*3280*/  @P2 LDG.E.EL.128 R20, desc[UR6][R28.64] ;  /* 0x000000061c142981 */ /* 0x0000e4000c2e1d00 */
[----:B0-----:R-:W-:Y:S02]  /*3290*/  CS2R R28, SRZ ;  /* 0x00000000001c7805 */ /* 0x001fe4000001ff00 */
[----:B--2---:R-:W-:Y:S02]  /*32a0*/  SEL R26, R26, RZ, P2 ;  /* 0x000000ff1a1a7207 */ /* 0x004fe40001000000 */
[----:B---3--:R-:W-:Y:S02]  /*32b0*/  SEL R30, R23, RZ, P2 ;  /* 0x000000ff171e7207 */ /* 0x008fe40001000000 */
[----:B------:R-:W-:Y:S02]  /*32c0*/  SEL R23, R22, RZ, P2 ;  /* 0x000000ff16177207 */ /* 0x000fe40001000000 */
[----:B------:R-:W-:-:S03]  /*32d0*/  IADD3 R22, R40, -0x80, R7 ;  /* 0xffffff8028167810 */ /* 0x000fc60007ffe007 */
[----:B------:R-:W-:Y:S02]  /*32e0*/  FADD R80, R26, -R23 ;  /* 0x800000171a507221 */ /* 0x000fe40000000000 */
[----:B-----5:R-:W-:Y:S02]  /*32f0*/  IMAD.WIDE R22, R22, 0x4, R78 ;  /* 0x0000000416167825 */ /* 0x020fe400078e024e */
[----:B------:R-:W0:Y:S01]  /*3300*/  LDC.64 R78, c[0x0][0x248] ;  /* 0x00009200ff4e7b82 */ /* 0x000e220000000a00 */
[----:B------:R-:W-:-:S05]  /*3310*/  SEL R27, R27, RZ, P2 ;  /* 0x000000ff1b1b7207 */ /* 0x000fca0001000000 */
[----:B------:R-:W-:Y:S01]  /*3320*/  FADD R81, R27, -R30 ;  /* 0x8000001e1b517221 */ /* 0x000fe20000000000 */
[----:B------:R-:W-:-:S06]  /*3330*/  CS2R R30, SRZ ;  /* 0x00000000001e7805 */ /* 0x000fcc000001ff00 */
[----:B------:R0:W2:Y:S02]  /*3340*/  @P1 LDG.E.EL.128 R28, desc[UR6][R22.64] ;  /* 0x00000006161c1981 */ /* 0x0000a4000c2e1d00 */
[----:B0-----:R-:W-:-:S05]  /*3350*/  IMAD.WIDE R22, R40, 0x4, R78 ;  /* 0x0000000428167825 */ /* 0x001fca00078e024e */
[----:B------:R0:W3:Y:S01]  /*3360*/  @P1 LDG.E.EL.128 R32, desc[UR6][R22.64+-0x200] ;  /* 0xfffe000616201981 */ /* 0x0000e2000c2e1d00 */
[----:B------:R-:W-:Y:S02]  /*3370*/  SEL R26, R21, RZ, P2 ;  /* 0x000000ff151a7207 */ /* 0x000fe40001000000 */
[----:B------:R-:W-:Y:S01]  /*3380*/  SEL R7, R20, RZ, P2 ;  /* 0x000000ff14077207 */ /* 0x000fe20001000000 */
[----:B------:R-:W-:Y:S01]  /*3390*/  FMUL R11, R74, R11 ;  /* 0x0000000b4a0b7220 */ /* 0x000fe20000400000 */
[----:B------:R-:W-:Y:S02]  /*33a0*/  ISETP.GE.AND P6, PT, R5, 0x400, PT ;  /* 0x000004000500780c */ /* 0x000fe40003fc6270 */
[----:B------:R-:W-:Y:S02]  /*33b0*/  SEL R24, R24, RZ, P2 ;  /* 0x000000ff18187207 */ /* 0x000fe40001000000 */
[----:B------:R-:W-:Y:S02]  /*33c0*/  SEL R25, R25, RZ, P2 ;  /* 0x000000ff19197207 */ /* 0x000fe40001000000 */
[----:B0-----:R-:W-:Y:S01]  /*33d0*/  CS2R R22, SRZ ;  /* 0x0000000000167805 */ /* 0x001fe2000001ff00 */
[----:B------:R-:W-:-:S02]  /*33e0*/  FADD R78, R24, -R7 ;  /* 0x80000007184e7221 */ /* 0x000fc40000000000 */
[----:B------:R-:W-:Y:S01]  /*33f0*/  FADD R79, R25, -R26 ;  /* 0x8000001a194f7221 */ /* 0x000fe20000000000 */
[----:B-1----:R-:W-:Y:S01]  /*3400*/  IMAD.WIDE R26, R2, 0x4, R62 ;  /* 0x00000004021a7825 */ /* 0x002fe200078e023e */
[----:B------:R-:W0:Y:S03]  /*3410*/  MUFU.RCP R69, R69 ;  /* 0x0000004500457308 */ /* 0x000e260000001000 */
[----:B------:R-:W-:Y:S01]  /*3420*/  FMUL R49, R12, R49 ;  /* 0x000000310c317220 */ /* 0x000fe20000400000 */
[----:B------:R-:W-:-:S03]  /*3430*/  FFMA R11, R58, R11, R65 ;  /* 0x0000000b3a0b7223 */ /* 0x000fc60000000041 */
[----:B------:R-:W-:Y:S02]  /*3440*/  FFMA R49, R60, R49, R64 ;  /* 0x000000313c317223 */ /* 0x000fe40000000040 */
[----:B------:R-:W1:Y:S01]  /*3450*/  LDC.64 R64, c[0x0][0x2d0] ;  /* 0x0000b400ff407b82 */ /* 0x000e620000000a00 */
[----:B------:R-:W5:Y:S01]  /*3460*/  MUFU.RCP R66, R66 ;  /* 0x0000004200427308 */ /* 0x000f620000001000 */
[----:B0-----:R-:W-:Y:S01]  /*3470*/  FMUL R68, R69, R68 ;  /* 0x0000004445447220 */ /* 0x001fe20000400000 */
[----:B-----5:R-:W-:Y:S01]  /*3480*/  FMUL R61, R66, R61 ;  /* 0x0000003d423d7220 */ /* 0x020fe20000400000 */
[----:B--2---:R-:W-:Y:S02]  /*3490*/  SEL R28, R28, RZ, P1 ;  /* 0x000000ff1c1c7207 */ /* 0x004fe40000800000 */
[----:B------:R-:W-:Y:S02]  /*34a0*/  SEL R29, R29, RZ, P1 ;  /* 0x000000ff1d1d7207 */ /* 0x000fe40000800000 */
[----:B---3--:R-:W-:-:S02]  /*34b0*/  SEL R21, R32, RZ, P1 ;  /* 0x000000ff20157207 */ /* 0x008fc40000800000 */
[----:B------:R-:W-:-:S03]  /*34c0*/  SEL R20, R33, RZ, P1 ;  /* 0x000000ff21147207 */ /* 0x000fc60000800000 */
[----:B------:R-:W-:Y:S02]  /*34d0*/  FADD R76, R28, -R21 ;  /* 0x800000151c4c7221 */ /* 0x000fe40000000000 */
[----:B------:R-:W-:Y:S02]  /*34e0*/  FADD R73, R29, -R20 ;  /* 0x800000141d497221 */ /* 0x000fe40000000000 */
[----:B------:R-:W0:Y:S01]  /*34f0*/  LDC.64 R28, c[0x0][0x2b8] ;  /* 0x0000ae00ff1c7b82 */ /* 0x000e220000000a00 */
[----:B------:R-:W-:Y:S02]  /*3500*/  SEL R31, R31, RZ, P1 ;  /* 0x000000ff1f1f7207 */ /* 0x000fe40000800000 */
[----:B------:R-:W-:-:S05]  /*3510*/  SEL R74, R35, RZ, P1 ;  /* 0x000000ff234a7207 */ /* 0x000fca0000800000 */
[----:B------:R-:W-:Y:S01]  /*3520*/  FADD R74, R31, -R74 ;  /* 0x8000004a1f4a7221 */ /* 0x000fe20000000000 */
[----:B------:R-:W-:Y:S01]  /*3530*/  IMAD.SHL.U32 R31, R6, 0x200, RZ ;  /* 0x00000200061f7824 */ /* 0x000fe200078e00ff */
[----:B------:R-:W-:-:S03]  /*3540*/  CS2R R20, SRZ ;  /* 0x0000000000147805 */ /* 0x000fc6000001ff00 */
[----:B------:R-:W-:-:S04]  /*3550*/  IMAD.IADD R6, R2, 0x1, R31 ;  /* 0x0000000102067824 */ /* 0x000fc800078e021f */
[----:B0-----:R-:W-:-:S05]  /*3560*/  IMAD.WIDE R24, R6, 0x4, R28 ;  /* 0x0000000406187825 */ /* 0x001fca00078e021c */
[----:B------:R-:W2:Y:S04]  /*3570*/  @!P6 LDG.E.EL.128 R20, desc[UR6][R24.64] ;  /* 0x000000061814e981 */ /* 0x000ea8000c2e1d00 */
[----:B------:R-:W2:Y:S01]  /*3580*/  LDG.E.EL.128 R24, desc[UR6][R26.64] ;  /* 0x000000061a187981 */ /* 0x000ea2000c2e1d00 */
[----:B------:R-:W-:Y:S02]  /*3590*/  FMUL R73, R68, R73 ;  /* 0x0000004944497220 */ /* 0x000fe40000400000 */
[----:B------:R-:W0:Y:S01]  /*35a0*/  LDC.64 R68, c[0x0][0x2d8] ;  /* 0x0000b600ff447b82 */ /* 0x000e220000000a00 */
[----:B------:R-:W-:Y:S02]  /*35b0*/  SEL R7, R30, RZ, P1 ;  /* 0x000000ff1e077207 */ /* 0x000fe40000800000 */
[----:B------:R-:W3:Y:S01]  /*35c0*/  MUFU.RCP R30, R45 ;  /* 0x0000002d001e7308 */ /* 0x000ee20000001000 */
[----:B------:R-:W-:Y:S01]  /*35d0*/  FMUL R74, R61, R74 ;  /* 0x0000004a3d4a7220 */ /* 0x000fe20000400000 */
[----:B------:R-:W-:Y:S01]  /*35e0*/  IMAD.IADD R61, R40, 0x1, R31 ;  /* 0x00000001283d7824 */ /* 0x000fe200078e021f */
[----:B------:R-:W-:-:S03]  /*35f0*/  SEL R34, R34, RZ, P1 ;  /* 0x000000ff22227207 */ /* 0x000fc60000800000 */
[----:B------:R-:W-:-:S04]  /*3600*/  IMAD.WIDE R60, R61, 0x4, R28 ;  /* 0x000000043d3c7825 */ /* 0x000fc800078e021c */
[----:B-1----:R-:W-:-:S04]  /*3610*/  IMAD.WIDE R28, R2, 0x4, R64 ;  /* 0x00000004021c7825 */ /* 0x002fc800078e0240 */
[----:B------:R-:W-:Y:S01]  /*3620*/  FADD R7, R7, -R34 ;  /* 0x8000002207077221 */ /* 0x000fe20000000000 */
[----:B---3--:R-:W-:Y:S02]  /*3630*/  FMUL R5, R30, R43 ;  /* 0x0000002b1e057220 */ /* 0x008fe40000400000 */
[----:B------:R-:W3:Y:S01]  /*3640*/  LDG.E.EL.128 R28, desc[UR6][R28.64] ;  /* 0x000000061c1c7981 */ /* 0x000ee2000c2e1d00 */
[----:B0-----:R-:W-:-:S06]  /*3650*/  IMAD.WIDE R32, R2, 0x4, R68 ;  /* 0x0000000402207825 */ /* 0x001fcc00078e0244 */
[----:B------:R-:W3:Y:S01]  /*3660*/  LDG.E.EL.128 R32, desc[UR6][R32.64] ;  /* 0x0000000620207981 */ /* 0x000ee2000c2e1d00 */
[----:B------:R-:W0:Y:S08]  /*3670*/  MUFU.RCP R44, R44 ;  /* 0x0000002c002c7308 */ /* 0x000e300000001000 */
[----:B------:R-:W1:Y:S01]  /*3680*/  MUFU.RCP R70, R70 ;  /* 0x0000004600467308 */ /* 0x000e620000001000 */
[----:B0-----:R-:W-:-:S07]  /*3690*/  FMUL R75, R44, R75 ;  /* 0x0000004b2c4b7220 */ /* 0x001fce0000400000 */
[----:B------:R-:W0:Y:S08]  /*36a0*/  MUFU.RCP R37, R37 ;  /* 0x0000002500257308 */ /* 0x000e300000001000 */
[----:B------:R-:W5:Y:S01]  /*36b0*/  MUFU.RCP R39, R39 ;  /* 0x0000002700277308 */ /* 0x000f620000001000 */
[----:B-1----:R-:W-:-:S07]  /*36c0*/  FMUL R67, R70, R67 ;  /* 0x0000004346437220 */ /* 0x002fce0000400000 */
[----:B------:R-:W1:Y:S01]  /*36d0*/  MUFU.RCP R46, R46 ;  /* 0x0000002e002e7308 */ /* 0x000e620000001000 */
[----:B------:R-:W-:Y:S01]  /*36e0*/  FMUL R76, R67, R76 ;  /* 0x0000004c434c7220 */ /* 0x000fe20000400000 */
[----:B0-----:R-:W-:Y:S01]  /*36f0*/  FMUL R67, R37, R36 ;  /* 0x0000002425437220 */ /* 0x001fe20000400000 */
[----:B------:R-:W-:Y:S01]  /*3700*/  FSETP.GEU.AND P3, PT, R49, RZ, PT ;  /* 0x000000ff3100720b */ /* 0x000fe20003f6e000 */
[----:B-----5:R-:W-:-:S03]  /*3710*/  FMUL R47, R39, R38 ;  /* 0x00000026272f7220 */ /* 0x020fc60000400000 */
[----:B------:R-:W-:Y:S01]  /*3720*/  FSEL R12, R49, RZ, P3 ;  /* 0x000000ff310c7208 */ /* 0x000fe20001800000 */
[----:B------:R-:W-:-:S04]  /*3730*/  IMAD.WIDE R48, R40, 0x4, R90 ;  /* 0x0000000428307825 */ /* 0x000fc800078e025a */
[----:B-1----:R-:W-:Y:S01]  /*3740*/  FMUL R77, R46, R77 ;  /* 0x0000004d2e4d7220 */ /* 0x002fe20000400000 */
[----:B------:R-:W0:Y:S01]  /*3750*/  MUFU.RCP R56, R56 ;  /* 0x0000003800387308 */ /* 0x000e220000001000 */
[----:B------:R-:W-:Y:S01]  /*3760*/  CS2R R50, SRZ ;  /* 0x0000000000327805 */ /* 0x000fe2000001ff00 */
[----:B0-----:R-:W-:Y:S01]  /*3770*/  FMUL R56, R56, R55 ;  /* 0x0000003738387220 */ /* 0x001fe20000400000 */
[----:B------:R-:W-:Y:S02]  /*3780*/  CS2R R36, SRZ ;  /* 0x0000000000247805 */ /* 0x000fe4000001ff00 */
[----:B------:R-:W-:Y:S01]  /*3790*/  CS2R R38, SRZ ;  /* 0x0000000000267805 */ /* 0x000fe2000001ff00 */
[----:B------:R-:W-:-:S04]  /*37a0*/  IMAD.WIDE R62, R40, 0x4, R62 ;  /* 0x00000004283e7825 */ /* 0x000fc800078e023e */
[----:B------:R-:W-:-:S04]  /*37b0*/  IMAD.WIDE R64, R40, 0x4, R64 ;  /* 0x0000000428407825 */ /* 0x000fc800078e0240 */
[----:B------:R-:W-:-:S04]  /*37c0*/  IMAD.WIDE R68, R40, 0x4, R68 ;  /* 0x0000000428447825 */ /* 0x000fc800078e0244 */
[----:B------:R-:W-:Y:S01]  /*37d0*/  FMUL R7, R56, R7 ;  /* 0x0000000738077220 */ /* 0x000fe20000400000 */
[----:B------:R-:W-:Y:S02]  /*37e0*/  CS2R R56, SRZ ;  /* 0x0000000000387805 */ /* 0x000fe4000001ff00 */
[----:B------:R-:W-:Y:S01]  /*37f0*/  CS2R R58, SRZ ;  /* 0x00000000003a7805 */ /* 0x000fe2000001ff00 */
[----:B------:R-:W5:Y:S05]  /*3800*/  LDG.E.EL.128 R68, desc[UR6][R68.64] ;  /* 0x0000000644447981 */ /* 0x000f6a000c2e1d00 */
[----:B------:R-:W5:Y:S04]  /*3810*/  @!P6 LDG.E.EL.128 R56, desc[UR6][R60.64] ;  /* 0x000000063c38e981 */ /* 0x000f68000c2e1d00 */
[----:B------:R-:W5:Y:S01]  /*3820*/  LDG.E.EL.128 R60, desc[UR6][R62.64] ;  /* 0x000000063e3c7981 */ /* 0x000f62000c2e1d00 */
[----:B--2---:R-:W-:Y:S01]  /*3830*/  FADD R44, -R24, R20 ;  /* 0x00000014182c7221 */ /* 0x004fe20000000100 */
[----:B------:R-:W-:Y:S01]  /*3840*/  FADD R45, -R25, R21 ;  /* 0x00000015192d7221 */ /* 0x000fe20000000100 */
[----:B----4-:R-:W-:-:S02]  /*3850*/  IMAD.WIDE R24, R40, 0x4, R86 ;  /* 0x0000000428187825 */ /* 0x010fc400078e0256 */
[----:B------:R-:W0:Y:S02]  /*3860*/  LDC.64 R86, c[0x0][0x2c8] ;  /* 0x0000b200ff567b82 */ /* 0x000e240000000a00 */
[----:B------:R-:W-:Y:S01]  /*3870*/  FADD R22, -R26, R22 ;  /* 0x000000161a167221 */ /* 0x000fe20000000100 */
[----:B------:R-:W-:Y:S01]  /*3880*/  FMUL R26, R42, R41 ;  /* 0x000000292a1a7220 */ /* 0x000fe20000400000 */
[----:B------:R-:W-:-:S04]  /*3890*/  IMAD.WIDE R42, R40, 0x4, R88 ;  /* 0x00000004282a7825 */ /* 0x000fc800078e0258 */
[----:B------:R-:W1:Y:S01]  /*38a0*/  LDC.64 R88, c[0x0][0x260] ;  /* 0x00009800ff587b82 */ /* 0x000e620000000a00 */
[----:B------:R-:W-:Y:S01]  /*38b0*/  FMUL R67, R67, R22 ;  /* 0x0000001643437220 */ /* 0x000fe20000400000 */
[----:B------:R-:W-:Y:S01]  /*38c0*/  FMUL R22, R26, R45 ;  /* 0x0000002d1a167220 */ /* 0x000fe20000400000 */
[----:B------:R-:W2:Y:S01]  /*38d0*/  @P2 LDG.E.EL.128 R36, desc[UR6][R42.64] ;  /* 0x000000062a242981 */ /* 0x000ea2000c2e1d00 */
[----:B0-----:R-:W-:-:S04]  /*38e0*/  IMAD.WIDE R52, R40, 0x4, R86 ;  /* 0x0000000428347825 */ /* 0x001fc800078e0256 */
[----:B------:R-:W-:Y:S01]  /*38f0*/  FMUL R87, R47, R44 ;  /* 0x0000002c2f577220 */ /* 0x000fe20000400000 */
[----:B------:R-:W-:Y:S02]  /*3900*/  CS2R R44, SRZ ;  /* 0x00000000002c7805 */ /* 0x000fe4000001ff00 */
[----:B------:R-:W-:Y:S01]  /*3910*/  CS2R R46, SRZ ;  /* 0x00000000002e7805 */ /* 0x000fe2000001ff00 */
[----:B------:R-:W4:Y:S01]  /*3920*/  LDG.E.EL.128 R52, desc[UR6][R52.64] ;  /* 0x0000000634347981 */ /* 0x000f22000c2e1d00 */
[----:B-1----:R-:W-:-:S04]  /*3930*/  IMAD.WIDE R20, R40, 0x4, R88 ;  /* 0x0000000428147825 */ /* 0x002fc800078e0258 */
[----:B------:R0:W2:Y:S02]  /*3940*/  @P1 LDG.E.EL.128 R44, desc[UR6][R48.64+-0x200] ;  /* 0xfffe0006302c1981 */ /* 0x0000a4000c2e1d00 */
[----:B0-----:R-:W-:-:S06]  /*3950*/  CS2R R48, SRZ ;  /* 0x0000000000307805 */ /* 0x001fcc000001ff00 */
[----:B------:R-:W4:Y:S01]  /*3960*/  @P1 LDG.E.EL.128 R48, desc[UR6][R20.64+-0x200] ;  /* 0xfffe000614301981 */ /* 0x000f22000c2e1d00 */
[----:B------:R-:W-:Y:S02]  /*3970*/  CS2R R40, SRZ ;  /* 0x0000000000287805 */ /* 0x000fe4000001ff00 */
[----:B------:R-:W-:-:S06]  /*3980*/  CS2R R42, SRZ ;  /* 0x00000000002a7805 */ /* 0x000fcc000001ff00 */
[----:B------:R3:W4:Y:S02]  /*3990*/  @P2 LDG.E.EL.128 R40, desc[UR6][R24.64] ;  /* 0x0000000618282981 */ /* 0x000724000c2e1d00 */
[----:B---3--:R-:W-:Y:S02]  /*39a0*/  FFMA R25, R30, R67, R34 ;  /* 0x000000431e197223 */ /* 0x008fe40000000022 */
[----:B------:R-:W3:Y:S01]  /*39b0*/  LDG.E.EL.128 R64, desc[UR6][R64.64] ;  /* 0x0000000640407981 */ /* 0x000ee2000c2e1d00 */
[----:B------:R-:W-:Y:S01]  /*39c0*/  FADD R19, R19, 9.9999997473787516356e-06 ;  /* 0x3727c5ac13137421 */ /* 0x000fe20000000000 */
[----:B------:R-:W-:-:S03]  /*39d0*/  ISETP.NE.AND P4, PT, R0, 0x180, PT ;  /* 0x000001800000780c */ /* 0x000fc60003f85270 */
[----:B------:R-:W0:Y:S01]  /*39e0*/  MUFU.SQRT R20, R19 ;  /* 0x0000001300147308 */ /* 0x000e220000002000 */
[C---:B------:R-:W-:Y:S02]  /*39f0*/  FSETP.GEU.AND P3, PT, R11.reuse, RZ, PT ;  /* 0x000000ff0b00720b */ /* 0x040fe40003f6e000 */
[----:B------:R-:W-:Y:S02]  /*3a00*/  ISETP.GT.AND P5, PT, R2, 0x1bf, PT ;  /* 0x000001bf0200780c */ /* 0x000fe40003fa4270 */
[----:B------:R-:W-:Y:S02]  /*3a10*/  FSEL R11, R11, RZ, P3 ;  /* 0x000000ff0b0b7208 */ /* 0x000fe40001800000 */
[----:B------:R-:W-:-:S03]  /*3a20*/  SEL R15, R15, RZ, P2 ;  /* 0x000000ff0f0f7207 */ /* 0x000fc60001000000 */
[----:B------:R-:W-:Y:S02]  /*3a30*/  @P4 FSEL R14, R16, RZ, P5 ;  /* 0x000000ff100e4208 */ /* 0x000fe40002800000 */
[----:B------:R-:W-:Y:S02]  /*3a40*/  @P4 FSEL R13, R17, RZ, P5 ;  /* 0x000000ff110d4208 */ /* 0x000fe40002800000 */
[----:B------:R-:W-:Y:S02]  /*3a50*/  @P4 FSEL R12, R18, RZ, P5 ;  /* 0x000000ff120c4208 */ /* 0x000fe40002800000 */
[----:B------:R-:W-:Y:S02]  /*3a60*/  @P4 FSEL R11, R72, RZ, P5 ;  /* 0x000000ff480b4208 */ /* 0x000fe40002800000 */
[C---:B0-----:R-:W-:Y:S01]  /*3a70*/  FSETP.GT.AND P4, PT, R20.reuse, 8.50705917302346158658e+37, PT ;  /* 0x7e8000001400780b */ /* 0x041fe20003f84000 */
[----:B------:R-:W-:Y:S01]  /*3a80*/  FADD R0, R15, 9.9999997473787516356e-06 ;  /* 0x3727c5ac0f007421 */ /* 0x000fe20000000000 */
[----:B------:R-:W-:-:S03]  /*3a90*/  FSETP.GEU.AND P3, PT, R20, 1.175494350822287508e-38, PT ;  /* 0x008000001400780b */ /* 0x000fc60003f6e000 */
[----:B------:R0:W1:Y:S01]  /*3aa0*/  MUFU.SQRT R16, R0 ;  /* 0x0000000000107308 */ /* 0x0000620000002000 */
[----:B------:R-:W-:-:S07]  /*3ab0*/  ISETP.GE.U32.AND P5, PT, R3, 0x100, PT ;  /* 0x000001000300780c */ /* 0x000fce0003fa6070 */
[----:B------:R-:W-:-:S04]  /*3ac0*/  @P4 FMUL R20, R20, 0.25 ;  /* 0x3e80000014144820 */ /* 0x000fc80000400000 */
[----:B------:R-:W-:-:S06]  /*3ad0*/  @!P3 FMUL R20, R20, 16777216 ;  /* 0x4b8000001414b820 */ /* 0x000fcc0000400000 */
[----:B------:R-:W-:Y:S01]  /*3ae0*/  MUFU.RCP R20, R20 ;  /* 0x0000001400147308 */ /* 0x000fe20000001000 */
[----:B------:R-:W-:Y:S01]  /*3af0*/  FADD R23, -R27, R23 ;  /* 0x000000171b177221 */ /* 0x000fe20000000100 */
[----:B------:R-:W-:Y:S01]  /*3b00*/  FFMA R22, R29, R22, R33 ;  /* 0x000000161d167223 */ /* 0x000fe20000000021 */
[----:B------:R-:W-:Y:S01]  /*3b10*/  FMUL R75, R75, R78 ;  /* 0x0000004e4b4b7220 */ /* 0x000fe20000400000 */
[----:B------:R-:W0:Y:S01]  /*3b20*/  S2UR UR5, SR_CgaCtaId ;  /* 0x00000000000579c3 */ /* 0x000e220000008800 */
[----:B------:R-:W-:Y:S01]  /*3b30*/  FMUL R5, R5, R79 ;  /* 0x0000004f05057220 */ /* 0x000fe20000400000 */
[----:B------:R-:W-:Y:S01]  /*3b40*/  FMUL R77, R77, R80 ;  /* 0x000000504d4d7220 */ /* 0x000fe20000400000 */
[----:B------:R-:W-:Y:S01]  /*3b50*/  FFMA R87, R28, R87, R32 ;  /* 0x000000571c577223 */ /* 0x000fe20000000020 */
[----:B-----5:R-:W-:Y:S01]  /*3b60*/  FADD R56, -R60, R56 ;  /* 0x000000383c387221 */ /* 0x020fe20000000100 */
[----:B------:R-:W-:Y:S02]  /*3b70*/  UMOV UR4, 0x400 ;  /* 0x0000040000047882 */ /* 0x000fe40000000000 */
[----:B0-----:R-:W-:Y:S01]  /*3b80*/  UPRMT UR4, UR5, 0x654, UR4 ;  /* 0x0000065405047896 */ /* 0x001fe20008000004 */
[----:B--2---:R-:W-:-:S02]  /*3b90*/  SEL R46, R46, RZ, P1 ;  /* 0x000000ff2e2e7207 */ /* 0x004fc40000800000 */
[----:B------:R-:W-:Y:S01]  /*3ba0*/  SEL R2, R45, RZ, P1 ;  /* 0x000000ff2d027207 */ /* 0x000fe20000800000 */
[----:B----4-:R-:W-:Y:S01]  /*3bb0*/  FADD R52, R52, 9.9999997473787516356e-06 ;  /* 0x3727c5ac34347421 */ /* 0x010fe20000000000 */
[----:B------:R-:W-:Y:S01]  /*3bc0*/  SEL R47, R47, RZ, P1 ;  /* 0x000000ff2f2f7207 */ /* 0x000fe20000800000 */
[----:B------:R-:W-:Y:S01]  /*3bd0*/  FADD R53, R53, 9.9999997473787516356e-06 ;  /* 0x3727c5ac35357421 */ /* 0x000fe20000000000 */
[----:B------:R-:W-:Y:S02]  /*3be0*/  SEL R19, R50, RZ, P1 ;  /* 0x000000ff32137207 */ /* 0x000fe40000800000 */
[----:B------:R-:W-:-:S03]  /*3bf0*/  SEL R49, R49, RZ, P1 ;  /* 0x000000ff31317207 */ /* 0x000fc60000800000 */
[----:B------:R-:W-:Y:S01]  /*3c00*/  FFMA R0, R46, R7, R19 ;  /* 0x000000072e007223 */ /* 0x000fe20000000013 */
[----:B------:R-:W-:Y:S01]  /*3c10*/  FSEL R7, R84, 1, P4 ;  /* 0x3f80000054077808 */ /* 0x000fe20002000000 */
[----:B------:R-:W-:Y:S01]  /*3c20*/  FFMA R73, R2, R73, R49 ;  /* 0x0000004902497223 */ /* 0x000fe20000000031 */
[----:B------:R-:W-:Y:S01]  /*3c30*/  SEL R18, R51, RZ, P1 ;  /* 0x000000ff33127207 */ /* 0x000fe20000800000 */
[----:B------:R-:W0:Y:S01]  /*3c40*/  MUFU.SQRT R15, R52 ;  /* 0x00000034000f7308 */ /* 0x000e220000002000 */
[----:B------:R-:W-:Y:S01]  /*3c50*/  SEL R17, R44, RZ, P1 ;  /* 0x000000ff2c117207 */ /* 0x000fe20000800000 */
[----:B------:R-:W-:Y:S01]  /*3c60*/  @!P3 FMUL R7, R7, 16777216 ;  /* 0x4b8000000707b820 */ /* 0x000fe20000400000 */
[----:B------:R-:W-:Y:S01]  /*3c70*/  SEL R48, R48, RZ, P1 ;  /* 0x000000ff30307207 */ /* 0x000fe20000800000 */
[----:B------:R-:W-:Y:S01]  /*3c80*/  FFMA R74, R47, R74, R18 ;  /* 0x0000004a2f4a7223 */ /* 0x000fe20000000012 */
[----:B------:R-:W-:Y:S02]  /*3c90*/  FSETP.GEU.AND P3, PT, R73, RZ, PT ;  /* 0x000000ff4900720b */ /* 0x000fe40003f6e000 */
[----:B------:R-:W-:Y:S01]  /*3ca0*/  FSETP.GEU.AND P1, PT, R0, RZ, PT ;  /* 0x000000ff0000720b */ /* 0x000fe20003f2e000 */
[----:B------:R-:W2:Y:S01]  /*3cb0*/  MUFU.SQRT R19, R53 ;  /* 0x0000003500137308 */ /* 0x000ea20000002000 */
[----:B-1----:R-:W-:Y:S01]  /*3cc0*/  FSETP.GT.AND P4, PT, R16, 8.50705917302346158658e+37, PT ;  /* 0x7e8000001000780b */ /* 0x002fe20003f84000 */
[----:B------:R-:W-:Y:S01]  /*3cd0*/  FFMA R76, R17, R76, R48 ;  /* 0x0000004c114c7223 */ /* 0x000fe20000000030 */
[----:B------:R-:W-:-:S02]  /*3ce0*/  @!P5 FSEL R13, R73, RZ, P3 ;  /* 0x000000ff490dd208 */ /* 0x000fc40001800000 */
[----:B------:R-:W-:Y:S02]  /*3cf0*/  FSETP.GEU.AND P3, PT, R74, RZ, PT ;  /* 0x000000ff4a00720b */ /* 0x000fe40003f6e000 */
[----:B------:R-:W-:Y:S02]  /*3d00*/  @!P5 FSEL R12, R0, RZ, P1 ;  /* 0x000000ff000cd208 */ /* 0x000fe40000800000 */
[----:B------:R-:W-:Y:S02]  /*3d10*/  FSETP.GEU.AND P1, PT, R16, 1.175494350822287508e-38, PT ;  /* 0x008000001000780b */ /* 0x000fe40003f2e000 */
[----:B------:R-:W-:Y:S01]  /*3d20*/  @!P5 FSEL R11, R74, RZ, P3 ;  /* 0x000000ff4a0bd208 */ /* 0x000fe20001800000 */
[----:B------:R-:W1:Y:S01]  /*3d30*/  S2R R0, SR_TID.X ;  /* 0x0000000000007919 */ /* 0x000e620000002100 */
[----:B------:R-:W-:Y:S01]  /*3d40*/  FSETP.GEU.AND P3, PT, R76, RZ, PT ;  /* 0x000000ff4c00720b */ /* 0x000fe20003f6e000 */
[----:B------:R-:W-:Y:S01]  /*3d50*/  FADD R55, R55, 9.9999997473787516356e-06 ;  /* 0x3727c5ac37377421 */ /* 0x000fe20000000000 */
[----:B------:R-:W-:-:S02]  /*3d60*/  FADD R54, R54, 9.9999997473787516356e-06 ;  /* 0x3727c5ac36367421 */ /* 0x000fc40000000000 */
[----:B------:R-:W-:Y:S01]  /*3d70*/  @!P5 FSEL R14, R76, RZ, P3 ;  /* 0x000000ff4c0ed208 */ /* 0x000fe20001800000 */
[----:B------:R-:W4:Y:S01]  /*3d80*/  MUFU.SQRT R3, R55 ;  /* 0x0000003700037308 */ /* 0x000f220000002000 */
[----:B0-----:R-:W-:Y:S01]  /*3d90*/  FSETP.GT.AND P3, PT, R15, 8.50705917302346158658e+37, PT ;  /* 0x7e8000000f00780b */ /* 0x001fe20003f64000 */
[----:B------:R-:W-:Y:S01]  /*3da0*/  @P4 FMUL R16, R16, 0.25 ;  /* 0x3e80000010104820 */ /* 0x000fe20000400000 */
[----:B--2---:R-:W-:Y:S01]  /*3db0*/  FSETP.GT.AND P5, PT, R19, 8.50705917302346158658e+37, PT ;  /* 0x7e8000001300780b */ /* 0x004fe20003fa4000 */
[----:B------:R-:W-:Y:S01]  /*3dc0*/  FMUL R20, R20, R7 ;  /* 0x0000000714147220 */ /* 0x000fe20000400000 */
[----:B------:R-:W-:Y:S01]  /*3dd0*/  FSEL R7, R82, 1, P4 ;  /* 0x3f80000052077808 */ /* 0x000fe20002000000 */
[----:B------:R-:W-:Y:S01]  /*3de0*/  @!P1 FMUL R16, R16, 16777216 ;  /* 0x4b80000010109820 */ /* 0x000fe20000400000 */
[----:B------:R-:W-:Y:S01]  /*3df0*/  FSETP.GEU.AND P4, PT, R15, 1.175494350822287508e-38, PT ;  /* 0x008000000f00780b */ /* 0x000fe20003f8e000 */
[----:B------:R-:W0:Y:S01]  /*3e00*/  MUFU.SQRT R2, R54 ;  /* 0x0000003600027308 */ /* 0x000e220000002000 */
[----:B------:R-:W-:-:S02]  /*3e10*/  FSEL R18, R84, 1, P3 ;  /* 0x3f80000054127808 */ /* 0x000fc40001800000 */
[----:B------:R-:W-:-:S03]  /*3e20*/  FSEL R27, R84, 1, P5 ;  /* 0x3f800000541b7808 */ /* 0x000fc60002800000 */
[----:B------:R-:W-:Y:S02]  /*3e30*/  @P3 FMUL R15, R15, 0.25 ;  /* 0x3e8000000f0f3820 */ /* 0x000fe40000400000 */
[----:B------:R-:W2:Y:S01]  /*3e40*/  MUFU.RCP R16, R16 ;  /* 0x0000001000107308 */ /* 0x000ea20000001000 */
[C---:B------:R-:W-:Y:S01]  /*3e50*/  FSETP.GEU.AND P3, PT, R19.reuse, 1.175494350822287508e-38, PT ;  /* 0x008000001300780b */ /* 0x040fe20003f6e000 */
[----:B------:R-:W-:Y:S01]  /*3e60*/  @P5 FMUL R19, R19, 0.25 ;  /* 0x3e80000013135820 */ /* 0x000fe20000400000 */
[----:B----4-:R-:W-:Y:S01]  /*3e70*/  FSETP.GT.AND P5, PT, R3, 8.50705917302346158658e+37, PT ;  /* 0x7e8000000300780b */ /* 0x010fe20003fa4000 */
[----:B------:R-:W-:Y:S01]  /*3e80*/  @!P1 FMUL R7, R7, 16777216 ;  /* 0x4b80000007079820 */ /* 0x000fe20000400000 */
[----:B------:R-:W-:Y:S01]  /*3e90*/  @!P4 FMUL R15, R15, 16777216 ;  /* 0x4b8000000f0fc820 */ /* 0x000fe20000400000 */
[----:B0-----:R-:W-:Y:S01]  /*3ea0*/  FSETP.GT.AND P1, PT, R2, 8.50705917302346158658e+37, PT ;  /* 0x7e8000000200780b */ /* 0x001fe20003f24000 */
[----:B------:R-:W-:Y:S01]  /*3eb0*/  @!P4 FMUL R18, R18, 16777216 ;  /* 0x4b8000001212c820 */ /* 0x000fe20000400000 */
[----:B------:R-:W-:-:S03]  /*3ec0*/  FSETP.GEU.AND P4, PT, R2, 1.175494350822287508e-38, PT ;  /* 0x008000000200780b */ /* 0x000fc60003f8e000 */
[----:B------:R-:W0:Y:S01]  /*3ed0*/  MUFU.RCP R15, R15 ;  /* 0x0000000f000f7308 */ /* 0x000e220000001000 */
[----:B-1----:R-:W-:Y:S02]  /*3ee0*/  IMAD.SHL.U32 R17, R0, 0x100, RZ ;  /* 0x0000010000117824 */ /* 0x002fe400078e00ff */
[----:B------:R-:W-:Y:S01]  /*3ef0*/  @!P3 FMUL R19, R19, 16777216 ;  /* 0x4b8000001313b820 */ /* 0x000fe20000400000 */
[----:B--2---:R-:W-:Y:S01]  /*3f00*/  FMUL R16, R16, R7 ;  /* 0x0000000710107220 */ /* 0x004fe20000400000 */
[----:B------:R-:W-:Y:S01]  /*3f10*/  @!P3 FMUL R27, R27, 16777216 ;  /* 0x4b8000001b1bb820 */ /* 0x000fe20000400000 */
[----:B------:R-:W-:Y:S02]  /*3f20*/  FSEL R7, R84, 1, P1 ;  /* 0x3f80000054077808 */ /* 0x000fe40000800000 */
[C---:B------:R-:W-:Y:S01]  /*3f30*/  FSETP.GEU.AND P3, PT, R3.reuse, 1.175494350822287508e-38, PT ;  /* 0x008000000300780b */ /* 0x040fe20003f6e000 */
[----:B------:R-:W-:Y:S01]  /*3f40*/  @P5 FMUL R3, R3, 0.25 ;  /* 0x3e80000003035820 */ /* 0x000fe20000400000 */
[----:B------:R-:W-:-:S02]  /*3f50*/  SHF.R.U32.HI R26, RZ, 0x2, R0 ;  /* 0x00000002ff1a7819 */ /* 0x000fc40000011600 */
[----:B------:R-:W-:Y:S01]  /*3f60*/  FSEL R84, R84, 1, P5 ;  /* 0x3f80000054547808 */ /* 0x000fe20002800000 */
[----:B------:R-:W-:Y:S01]  /*3f70*/  FMUL R20, R20, R23 ;  /* 0x0000001714147220 */ /* 0x000fe20000400000 */
[C---:B------:R-:W-:Y:S01]  /*3f80*/  FSETP.GEU.AND P5, PT, R9.reuse, -R22, PT ;  /* 0x800000160900720b */ /* 0x040fe20003fae000 */
[----:B------:R-:W-:Y:S01]  /*3f90*/  FADD R9, R9, R22 ;  /* 0x0000001609097221 */ /* 0x000fe20000000000 */
[----:B------:R-:W-:Y:S01]  /*3fa0*/  @P1 FMUL R2, R2, 0.25 ;  /* 0x3e80000002021820 */ /* 0x000fe20000400000 */
[----:B------:R-:W1:Y:S01]  /*3fb0*/  MUFU.RCP R22, R19 ;  /* 0x0000001300167308 */ /* 0x000e620000001000 */
[----:B------:R-:W-:Y:S02]  /*3fc0*/  SGXT.U32 R26, R26, 0x5 ;  /* 0x000000051a1a781a */ /* 0x000fe40000000000 */
[----:B------:R-:W-:Y:S01]  /*3fd0*/  LOP3.LUT R17, R17, 0x300, RZ, 0xc0, !PT ;  /* 0x0000030011117812 */ /* 0x000fe200078ec0ff */
[----:B------:R-:W-:Y:S01]  /*3fe0*/  FFMA R31, R31, R20, R35 ;  /* 0x000000141f1f7223 */ /* 0x000fe20000000023 */
[----:B------:R-:W-:Y:S01]  /*3ff0*/  @!P4 FMUL R2, R2, 16777216 ;  /* 0x4b8000000202c820 */ /* 0x000fe20000400000 */
[----:B------:R-:W-:Y:S01]  /*4000*/  @!P4 FMUL R7, R7, 16777216 ;  /* 0x4b8000000707c820 */ /* 0x000fe20000400000 */
[----:B------:R-:W-:-:S02]  /*4010*/  LOP3.LUT R26, R17, R26, RZ, 0xfc, !PT ;  /* 0x0000001a111a7212 */ /* 0x000fc400078efcff */
[C---:B------:R-:W-:Y:S02]  /*4020*/  LOP3.LUT R23, R17.reuse, 0x40, RZ, 0xfc, !PT ;  /* 0x0000004011177812 */ /* 0x040fe400078efcff */
[C---:B------:R-:W-:Y:S01]  /*4030*/  FSETP.GEU.AND P4, PT, R10.reuse, -R25, PT ;  /* 0x800000190a00720b */ /* 0x040fe20003f8e000 */
[----:B------:R-:W-:Y:S01]  /*4040*/  FADD R10, R10, R25 ;  /* 0x000000190a0a7221 */ /* 0x000fe20000000000 */
[----:B------:R-:W-:Y:S01]  /*4050*/  LOP3.LUT R29, R17, 0x60, RZ, 0xfc, !PT ;  /* 0x00000060111d7812 */ /* 0x000fe200078efcff */
[----:B0-----:R-:W-:Y:S01]  /*4060*/  FMUL R25, R15, R18 ;  /* 0x000000120f197220 */ /* 0x001fe20000400000 */
[C---:B------:R-:W-:Y:S01]  /*4070*/  FSETP.GEU.AND P1, PT, R4.reuse, -R31, PT ;  /* 0x8000001f0400720b */ /* 0x040fe20003f2e000 */
[----:B------:R-:W-:Y:S01]  /*4080*/  FADD R4, R4, R31 ;  /* 0x0000001f04047221 */ /* 0x000fe20000000000 */
[----:B------:R-:W-:Y:S02]  /*4090*/  LOP3.LUT R15, R17, 0x20, RZ, 0xfc, !PT ;  /* 0x00000020110f7812 */ /* 0x000fe400078efcff */
[----:B------:R-:W-:Y:S01]  /*40a0*/  LEA.HI R24, R23, R26, RZ, 0x1b ;  /* 0x0000001a17187211 */ /* 0x000fe200078fd8ff */
[----:B------:R-:W-:Y:S01]  /*40b0*/  @!P3 FMUL R3, R3, 16777216 ;  /* 0x4b8000000303b820 */ /* 0x000fe20000400000 */
[----:B------:R-:W-:-:S02]  /*40c0*/  LOP3.LUT R31, R17, 0x80, RZ, 0xfc, !PT ;  /* 0x00000080111f7812 */ /* 0x000fc400078efcff */
[C---:B------:R-:W-:Y:S02]  /*40d0*/  LOP3.LUT R33, R17.reuse, 0xa0, RZ, 0xfc, !PT ;  /* 0x000000a011217812 */ /* 0x040fe400078efcff */
[C---:B------:R-:W-:Y:S02]  /*40e0*/  LOP3.LUT R35, R17.reuse, 0xc0, RZ, 0xfc, !PT ;  /* 0x000000c011237812 */ /* 0x040fe400078efcff */
[----:B------:R-:W-:Y:S02]  /*40f0*/  LOP3.LUT R45, R17, 0xe0, RZ, 0xfc, !PT ;  /* 0x000000e0112d7812 */ /* 0x000fe400078efcff */
[----:B------:R-:W-:Y:S01]  /*4100*/  LEA.HI R23, R29, R26, RZ, 0x1b ;  /* 0x0000001a1d177211 */ /* 0x000fe200078fd8ff */
[----:B------:R-:W0:Y:S01]  /*4110*/  MUFU.RCP R2, R2 ;  /* 0x0000000200027308 */ /* 0x000e220000001000 */
[----:B------:R-:W-:Y:S02]  /*4120*/  SEL R36, R36, RZ, P2 ;  /* 0x000000ff24247207 */ /* 0x000fe40001000000 */
[----:B------:R-:W-:-:S02]  /*4130*/  SEL R29, R40, RZ, P2 ;  /* 0x000000ff281d7207 */ /* 0x000fc40001000000 */
[-C--:B------:R-:W-:Y:S02]  /*4140*/  LEA.HI R21, R17, R26.reuse, RZ, 0x1b ;  /* 0x0000001a11157211 */ /* 0x080fe400078fd8ff */
[-C--:B------:R-:W-:Y:S01]  /*4150*/  LEA.HI R20, R15, R26.reuse, RZ, 0x1b ;  /* 0x0000001a0f147211 */ /* 0x080fe200078fd8ff */
[----:B-1----:R-:W-:Y:S01]  /*4160*/  FMUL R27, R22, R27 ;  /* 0x0000001b161b7220 */ /* 0x002fe20000400000 */
[-C--:B------:R-:W-:Y:S02]  /*4170*/  LEA.HI R18, R31, R26.reuse, RZ, 0x1b ;  /* 0x0000001a1f127211 */ /* 0x080fe400078fd8ff */
[-C--:B------:R-:W-:Y:S02]  /*4180*/  LEA.HI R17, R33, R26.reuse, RZ, 0x1b ;  /* 0x0000001a21117211 */ /* 0x080fe400078fd8ff */
[-C--:B------:R-:W-:Y:S02]  /*4190*/  LEA.HI R15, R35, R26.reuse, RZ, 0x1b ;  /* 0x0000001a230f7211 */ /* 0x080fe400078fd8ff */
[----:B------:R-:W-:Y:S01]  /*41a0*/  LEA.HI R19, R45, R26, RZ, 0x1b ;  /* 0x0000001a2d137211 */ /* 0x000fe200078fd8ff */
[----:B------:R-:W-:Y:S01]  /*41b0*/  IMAD.SHL.U32 R22, R0, 0x4, RZ ;  /* 0x0000000400167824 */ /* 0x000fe200078e00ff */
[----:B------:R-:W-:Y:S01]  /*41c0*/  SEL R26, R37, RZ, P2 ;  /* 0x000000ff251a7207 */ /* 0x000fe20001000000 */
[----:B------:R-:W-:Y:S01]  /*41d0*/  FFMA R75, R36, R75, R29 ;  /* 0x0000004b244b7223 */ /* 0x000fe2000000001d */
[----:B------:R-:W-:Y:S01]  /*41e0*/  SEL R41, R41, RZ, P2 ;  /* 0x000000ff29297207 */ /* 0x000fe20001000000 */
[----:B------:R-:W1:Y:S01]  /*41f0*/  MUFU.RCP R3, R3 ;  /* 0x0000000300037308 */ /* 0x000e620000001000 */
[----:B------:R-:W-:-:S02]  /*4200*/  SEL R38, R38, RZ, P2 ;  /* 0x000000ff26267207 */ /* 0x000fc40001000000 */
[----:B------:R-:W-:Y:S01]  /*4210*/  SEL R39, R39, RZ, P2 ;  /* 0x000000ff27277207 */ /* 0x000fe20001000000 */
[----:B------:R-:W-:Y:S01]  /*4220*/  FFMA R29, R26, R5, R41 ;  /* 0x000000051a1d7223 */ /* 0x000fe20000000029 */
[----:B------:R-:W-:Y:S02]  /*4230*/  SEL R31, R42, RZ, P2 ;  /* 0x000000ff2a1f7207 */ /* 0x000fe40001000000 */
[----:B------:R-:W-:Y:S02]  /*4240*/  SEL R30, R43, RZ, P2 ;  /* 0x000000ff2b1e7207 */ /* 0x000fe40001000000 */
[----:B------:R-:W-:Y:S02]  /*4250*/  SHF.R.U32.HI R26, RZ, 0x5, R22 ;  /* 0x00000005ff1a7819 */ /* 0x000fe40000011616 */
[C---:B------:R-:W-:Y:S02]  /*4260*/  FSETP.GEU.AND P2, PT, R75.reuse, RZ, PT ;  /* 0x000000ff4b00720b */ /* 0x040fe40003f4e000 */
[----:B------:R-:W-:Y:S01]  /*4270*/  LOP3.LUT R5, R22, 0x1fc, RZ, 0xc0, !PT ;  /* 0x000001fc16057812 */ /* 0x000fe200078ec0ff */
[----:B------:R-:W-:Y:S01]  /*4280*/  FMUL R16, R16, R81 ;  /* 0x0000005110107220 */ /* 0x000fe20000400000 */
[----:B------:R-:W-:Y:S01]  /*4290*/  SGXT.U32 R26, R26, 0x4 ;  /* 0x000000041a1a781a */ /* 0x000fe20000000000 */
[----:B------:R-:W-:Y:S01]  /*42a0*/  FFMA R77, R38, R77, R31 ;  /* 0x0000004d264d7223 */ /* 0x000fe2000000001f */
[----:B------:R-:W-:Y:S01]  /*42b0*/  @!P0 FSEL R14, R75, RZ, P2 ;  /* 0x000000ff4b0e8208 */ /* 0x000fe20001000000 */
[----:B0-----:R-:W-:Y:S01]  /*42c0*/  FMUL R2, R2, R7 ;  /* 0x0000000702027220 */ /* 0x001fe20000400000 */
[----:B------:R-:W-:-:S02]  /*42d0*/  LOP3.LUT R28, R5, 0x200, RZ, 0xfc, !PT ;  /* 0x00000200051c7812 */ /* 0x000fc400078efcff */
[----:B------:R-:W-:Y:S01]  /*42e0*/  FSETP.GEU.AND P2, PT, R29, RZ, PT ;  /* 0x000000ff1d00720b */ /* 0x000fe20003f4e000 */
[----:B------:R-:W-:Y:S01]  /*42f0*/  @!P3 FMUL R84, R84, 16777216 ;  /* 0x4b8000005454b820 */ /* 0x000fe20000400000 */
[----:B------:R-:W-:Y:S01]  /*4300*/  FFMA R7, R39, R16, R30 ;  /* 0x0000001027077223 */ /* 0x000fe2000000001e */
[----:B------:R-:W-:Y:S01]  /*4310*/  FADD R16, -R61, R57 ;  /* 0x000000393d107221 */ /* 0x000fe20000000100 */
[----:B------:R-:W-:Y:S01]  /*4320*/  IMAD.IADD R26, R5, 0x1, R26 ;  /* 0x00000001051a7824 */ /* 0x000fe200078e021a */
[----:B------:R-:W-:Y:S01]  /*4330*/  LEA.HI R28, R28, R5, RZ, 0x1b ;  /* 0x000000051c1c7211 */ /* 0x000fe200078fd8ff */
[----:B------:R-:W-:Y:S01]  /*4340*/  FADD R5, -R62, R58 ;  /* 0x0000003a3e057221 */ /* 0x000fe20000000100 */
[----:B------:R-:W-:Y:S01]  /*4350*/  @!P0 FSEL R13, R29, RZ, P2 ;  /* 0x000000ff1d0d8208 */ /* 0x000fe20001000000 */
[----:B-1----:R-:W-:Y:S01]  /*4360*/  FMUL R3, R3, R84 ;  /* 0x0000005403037220 */ /* 0x002fe20000400000 */
[----:B------:R-:W-:Y:S01]  /*4370*/  FSETP.GEU.AND P2, PT, R77, RZ, PT ;  /* 0x000000ff4d00720b */ /* 0x000fe20003f4e000 */
[----:B------:R-:W-:Y:S01]  /*4380*/  FADD R30, -R63, R59 ;  /* 0x0000003b3f1e7221 */ /* 0x000fe20000000100 */
[----:B------:R-:W-:Y:S01]  /*4390*/  FMUL R25, R25, R56 ;  /* 0x0000003819197220 */ /* 0x000fe20000400000 */
[----:B------:R-:W-:Y:S01]  /*43a0*/  FMUL R16, R27, R16 ;  /* 0x000000101b107220 */ /* 0x000fe20000400000 */
[----:B------:R-:W-:Y:S01]  /*43b0*/  @!P0 FSEL R12, R77, RZ, P2 ;  /* 0x000000ff4d0c8208 */ /* 0x000fe20001000000 */
[----:B------:R-:W-:Y:S01]  /*43c0*/  FMUL R5, R2, R5 ;  /* 0x0000000502057220 */ /* 0x000fe20000400000 */
[----:B------:R-:W-:Y:S01]  /*43d0*/  FMUL R30, R3, R30 ;  /* 0x0000001e031e7220 */ /* 0x000fe20000400000 */
[----:B------:R-:W-:Y:S01]  /*43e0*/  FSETP.GEU.AND P2, PT, R7, RZ, PT ;  /* 0x000000ff0700720b */ /* 0x000fe20003f4e000 */
[----:B---3--:R-:W-:Y:S01]  /*43f0*/  FFMA R25, R64, R25, R68 ;  /* 0x0000001940197223 */ /* 0x008fe20000000044 */
[----:B------:R-:W-:Y:S01]  /*4400*/  FFMA R16, R65, R16, R69 ;  /* 0x0000001041107223 */ /* 0x000fe20000000045 */
[C---:B------:R-:W-:Y:S01]  /*4410*/  FSETP.GEU.AND P3, PT, R8.reuse, -R87, PT ;  /* 0x800000570800720b */ /* 0x040fe20003f6e000 */
[----:B------:R-:W-:Y:S01]  /*4420*/  FADD R8, R8, R87 ;  /* 0x0000005708087221 */ /* 0x000fe20000000000 */
[----:B------:R-:W-:Y:S01]  /*4430*/  FFMA R5, R66, R5, R70 ;  /* 0x0000000542057223 */ /* 0x000fe20000000046 */
[----:B------:R-:W-:Y:S01]  /*4440*/  FFMA R30, R67, R30, R71 ;  /* 0x0000001e431e7223 */ /* 0x000fe20000000047 */
[----:B------:R-:W-:-:S02]  /*4450*/  @!P0 FSEL R11, R7, RZ, P2 ;  /* 0x000000ff070b8208 */ /* 0x000fc40001000000 */
[----:B------:R-:W-:Y:S02]  /*4460*/  FSEL R3, R10, RZ, P4 ;  /* 0x000000ff0a037208 */ /* 0x000fe40002000000 */
[----:B------:R-:W-:Y:S02]  /*4470*/  FSEL R7, R9, RZ, P5 ;  /* 0x000000ff09077208 */ /* 0x000fe40002800000 */
[C---:B------:R-:W-:Y:S01]  /*4480*/  FSETP.GEU.AND P4, PT, R13.reuse, -R16, PT ;  /* 0x800000100d00720b */ /* 0x040fe20003f8e000 */
[----:B------:R-:W-:Y:S01]  /*4490*/  FADD R13, R13, R16 ;  /* 0x000000100d0d7221 */ /* 0x000fe20000000000 */
[C---:B------:R-:W-:Y:S01]  /*44a0*/  FSETP.GEU.AND P5, PT, R14.reuse, -R25, PT ;  /* 0x800000190e00720b */ /* 0x040fe20003fae000 */
[----:B------:R-:W-:Y:S01]  /*44b0*/  FADD R14, R14, R25 ;  /* 0x000000190e0e7221 */ /* 0x000fe20000000000 */
[C---:B------:R-:W-:Y:S01]  /*44c0*/  FSETP.GEU.AND P2, PT, R12.reuse, -R5, PT ;  /* 0x800000050c00720b */ /* 0x040fe20003f4e000 */
[----:B------:R-:W-:Y:S01]  /*44d0*/  FADD R5, R12, R5 ;  /* 0x000000050c057221 */ /* 0x000fe20000000000 */
[----:B------:R-:W-:-:S02]  /*44e0*/  LEA R21, R21, UR4, 0x2 ;  /* 0x0000000415157c11 */ /* 0x000fc4000f8e10ff */
[----:B------:R-:W-:Y:S01]  /*44f0*/  FSEL R16, R8, RZ, P3 ;  /* 0x000000ff08107208 */ /* 0x000fe20001800000 */
[----:B------:R-:W-:Y:S01]  /*4500*/  BAR.SYNC.DEFER_BLOCKING 0x0 ;  /* 0x0000000000007b1d */ /* 0x000fe20000010000 */
[C---:B------:R-:W-:Y:S01]  /*4510*/  FSETP.GEU.AND P0, PT, R11.reuse, -R30, PT ;  /* 0x8000001e0b00720b */ /* 0x040fe20003f0e000 */
[----:B------:R-:W-:Y:S01]  /*4520*/  FADD R11, R11, R30 ;  /* 0x0000001e0b0b7221 */ /* 0x000fe20000000000 */
[----:B------:R-:W-:Y:S02]  /*4530*/  LEA R20, R20, UR4, 0x2 ;  /* 0x0000000414147c11 */ /* 0x000fe4000f8e10ff */
[----:B------:R-:W-:Y:S02]  /*4540*/  LEA R24, R24, UR4, 0x2 ;  /* 0x0000000418187c11 */ /* 0x000fe4000f8e10ff */
[----:B------:R-:W-:Y:S02]  /*4550*/  LEA R23, R23, UR4, 0x2 ;  /* 0x0000000417177c11 */ /* 0x000fe4000f8e10ff */
[----:B------:R-:W-:-:S02]  /*4560*/  FSEL R2, R4, RZ, P1 ;  /* 0x000000ff04027208 */ /* 0x000fc40000800000 */
[----:B------:R-:W-:Y:S02]  /*4570*/  LEA R18, R18, UR4, 0x2 ;  /* 0x0000000412127c11 */ /* 0x000fe4000f8e10ff */
[----:B------:R-:W-:Y:S02]  /*4580*/  FSEL R25, R14, RZ, P5 ;  /* 0x000000ff0e197208 */ /* 0x000fe40002800000 */
[----:B------:R-:W-:Y:S02]  /*4590*/  LEA R17, R17, UR4, 0x2 ;  /* 0x0000000411117c11 */ /* 0x000fe4000f8e10ff */
[----:B------:R-:W-:Y:S02]  /*45a0*/  FSEL R34, R13, RZ, P4 ;  /* 0x000000ff0d227208 */ /* 0x000fe40002000000 */
[----:B------:R-:W-:Y:S02]  /*45b0*/  LEA R15, R15, UR4, 0x2 ;  /* 0x000000040f0f7c11 */ /* 0x000fe4000f8e10ff */
[----:B------:R-:W-:Y:S01]  /*45c0*/  FSEL R32, R5, RZ, P2 ;  /* 0x000000ff05207208 */ /* 0x000fe20001000000 */
[----:B------:R-:W-:Y:S01]  /*45d0*/  STS [R21], R16 ;  /* 0x0000001015007388 */ /* 0x000fe20000000800 */
[----:B------:R-:W-:Y:S01]  /*45e0*/  LEA R19, R19, UR4, 0x2 ;  /* 0x0000000413137c11 */ /* 0x000fe2000f8e10ff */
[----:B------:R-:W0:Y:S01]  /*45f0*/  LDC.64 R4, c[0x0][0x210] ;  /* 0x00008400ff047b82 */ /* 0x000e220000000a00 */
[----:B------:R-:W-:Y:S01]  /*4600*/  FSEL R30, R11, RZ, P0 ;  /* 0x000000ff0b1e7208 */ /* 0x000fe20000000000 */
[----:B------:R-:W-:Y:S04]  /*4610*/  STS [R20+0x80], R7 ;  /* 0x0000800714007388 */ /* 0x000fe80000000800 */
[----:B------:R-:W-:Y:S04]  /*4620*/  STS [R24+0x100], R3 ;  /* 0x0001000318007388 */ /* 0x000fe80000000800 */
[----:B------:R1:W-:Y:S04]  /*4630*/  STS [R23+0x180], R2 ;  /* 0x0001800217007388 */ /* 0x0003e80000000800 */
[----:B------:R-:W-:Y:S04]  /*4640*/  STS [R18+0x200], R25 ;  /* 0x0002001912007388 */ /* 0x000fe80000000800 */
[----:B------:R-:W-:Y:S04]  /*4650*/  STS [R17+0x280], R34 ;  /* 0x0002802211007388 */ /* 0x000fe80000000800 */
[----:B------:R-:W-:Y:S04]  /*4660*/  STS [R15+0x300], R32 ;  /* 0x000300200f007388 */ /* 0x000fe80000000800 */
[----:B------:R2:W-:Y:S01]  /*4670*/  STS [R19+0x380], R30 ;  /* 0x0003801e13007388 */ /* 0x0005e20000000800 */
[----:B------:R-:W-:Y:S01]  /*4680*/  LEA R26, R26, UR4, 0x2 ;  /* 0x000000041a1a7c11 */ /* 0x000fe2000f8e10ff */
[----:B------:R-:W-:Y:S01]  /*4690*/  BAR.SYNC.DEFER_BLOCKING 0x0 ;  /* 0x0000000000007b1d */ /* 0x000fe20000010000 */
[----:B------:R-:W-:-:S02]  /*46a0*/  LEA R28, R28, UR4, 0x2 ;  /* 0x000000041c1c7c11 */ /* 0x000fc4000f8e10ff */
[----:B------:R-:W-:Y:S02]  /*46b0*/  SHF.R.U32.HI R0, RZ, 0x3, R0 ;  /* 0x00000003ff007819 */ /* 0x000fe40000011600 */
[----:B------:R-:W-:Y:S01]  /*46c0*/  LOP3.LUT R22, R85, 0x1c, R22, 0xf8, !PT ;  /* 0x0000001c55167812 */ /* 0x000fe200078ef816 */
[----:B------:R-:W-:Y:S01]  /*46d0*/  ULDC.64 UR4, c[0x0][0x2e0] ;  /* 0x0000b80000047ab9 */ /* 0x000fe20000000a00 */
[----:B------:R-:W-:Y:S01]  /*46e0*/  SGXT.U32 R0, R0, 0x4 ;  /* 0x000000040000781a */ /* 0x000fe20000000000 */
[----:B------:R-:W-:Y:S04]  /*46f0*/  LDS R8, [R26] ;  /* 0x000000001a087984 */ /* 0x000fe80000000800 */
[----:B------:R-:W-:Y:S04]  /*4700*/  LDS R9, [R26+0x4] ;  /* 0x000004001a097984 */ /* 0x000fe80000000800 */
[----:B------:R-:W-:Y:S04]  /*4710*/  LDS R10, [R26+0x8] ;  /* 0x000008001a0a7984 */ /* 0x000fe80000000800 */
[----:B------:R-:W3:Y:S04]  /*4720*/  LDS R11, [R26+0xc] ;  /* 0x00000c001a0b7984 */ /* 0x000ee80000000800 */
[----:B------:R-:W-:Y:S04]  /*4730*/  LDS R12, [R28+0x800] ;  /* 0x000800001c0c7984 */ /* 0x000fe80000000800 */
[----:B------:R-:W-:Y:S04]  /*4740*/  LDS R13, [R28+0x804] ;  /* 0x000804001c0d7984 */ /* 0x000fe80000000800 */
[----:B------:R-:W-:Y:S04]  /*4750*/  LDS R14, [R28+0x808] ;  /* 0x000808001c0e7984 */ /* 0x000fe80000000800 */
[----:B------:R-:W4:Y:S01]  /*4760*/  LDS R15, [R28+0x80c] ;  /* 0x00080c001c0f7984 */ /* 0x000f220000000800 */
[----:B------:R-:W-:-:S02]  /*4770*/  LOP3.LUT R83, R83, R0, RZ, 0xfc, !PT ;  /* 0x0000000053537212 */ /* 0x000fc400078efcff */
[----:B------:R-:W-:Y:S02]  /*4780*/  FSETP.GTU.AND P1, PT, R7, RZ, PT ;  /* 0x000000ff0700720b */ /* 0x000fe40003f2c000 */
[----:B------:R-:W-:Y:S02]  /*4790*/  FSETP.GTU.AND P0, PT, R16, RZ, PT ;  /* 0x000000ff1000720b */ /* 0x000fe40003f0c000 */
[----:B------:R-:W-:Y:S02]  /*47a0*/  FSETP.GTU.AND P3, PT, R2, RZ, PT ;  /* 0x000000ff0200720b */ /* 0x000fe40003f6c000 */
[----:B------:R-:W-:Y:S01]  /*47b0*/  FSETP.GTU.AND P2, PT, R3, RZ, PT ;  /* 0x000000ff0300720b */ /* 0x000fe20003f4c000 */
[----:B------:R-:W-:Y:S01]  /*47c0*/  IMAD R83, R83, 0x400, R22 ;  /* 0x0000040053537824 */ /* 0x000fe200078e0216 */
[----:B-1----:R-:W-:Y:S02]  /*47d0*/  SEL R2, RZ, 0x1, P1 ;  /* 0x00000001ff027807 */ /* 0x002fe40000800000 */
[----:B------:R-:W-:-:S02]  /*47e0*/  SEL R7, RZ, 0x1, P0 ;  /* 0x00000001ff077807 */ /* 0x000fc40000000000 */
[----:B------:R-:W-:Y:S02]  /*47f0*/  SEL R0, RZ, 0x1, P3 ;  /* 0x00000001ff007807 */ /* 0x000fe40001800000 */
[----:B------:R-:W-:Y:S02]  /*4800*/  SEL R3, RZ, 0x1, P2 ;  /* 0x00000001ff037807 */ /* 0x000fe40001000000 */
[----:B--2---:R-:W-:Y:S01]  /*4810*/  PRMT R19, R7, 0x3340, R2 ;  /* 0x0000334007137816 */ /* 0x004fe20000000002 */
[----:B------:R-:W-:Y:S01]  /*4820*/  VIADD R7, R83, 0x4000 ;  /* 0x0000400053077836 */ /* 0x000fe20000000000 */
[----:B------:R-:W-:Y:S02]  /*4830*/  ISETP.GE.AND P0, PT, R22, 0x400, PT ;  /* 0x000004001600780c */ /* 0x000fe40003f06270 */
[----:B------:R-:W-:Y:S02]  /*4840*/  FSETP.GTU.AND P4, PT, R30, RZ, PT ;  /* 0x000000ff1e00720b */ /* 0x000fe40003f8c000 */
[----:B------:R-:W-:-:S02]  /*4850*/  FSETP.GTU.AND P3, PT, R32, RZ, PT ;  /* 0x000000ff2000720b */ /* 0x000fc40003f6c000 */
[----:B------:R-:W-:Y:S01]  /*4860*/  PRMT R0, R3, 0x3340, R0 ;  /* 0x0000334003007816 */ /* 0x000fe20000000000 */
[--C-:B0-----:R-:W-:Y:S01]  /*4870*/  IMAD.WIDE R2, R83, 0x4, R4.reuse ;  /* 0x0000000453027825 */ /* 0x101fe200078e0204 */
[----:B------:R-:W-:Y:S02]  /*4880*/  FSETP.GTU.AND P1, PT, R25, RZ, PT ;  /* 0x000000ff1900720b */ /* 0x000fe40003f2c000 */
[----:B------:R-:W-:Y:S01]  /*4890*/  FSETP.GTU.AND P2, PT, R34, RZ, PT ;  /* 0x000000ff2200720b */ /* 0x000fe20003f4c000 */
[----:B------:R-:W-:Y:S01]  /*48a0*/  IMAD.WIDE R4, R7, 0x4, R4 ;  /* 0x0000000407047825 */ /* 0x000fe200078e0204 */
[----:B------:R-:W-:Y:S02]  /*48b0*/  SEL R7, RZ, 0x1, P4 ;  /* 0x00000001ff077807 */ /* 0x000fe40002000000 */
[----:B------:R-:W-:Y:S02]  /*48c0*/  SEL R16, RZ, 0x1, P3 ;  /* 0x00000001ff107807 */ /* 0x000fe40001800000 */
[----:B------:R-:W-:-:S02]  /*48d0*/  SEL R17, RZ, 0x1, P2 ;  /* 0x00000001ff117807 */ /* 0x000fc40001000000 */
[----:B------:R-:W-:Y:S02]  /*48e0*/  SEL R18, RZ, 0x1, P1 ;  /* 0x00000001ff127807 */ /* 0x000fe40000800000 */
[----:B------:R-:W-:Y:S02]  /*48f0*/  PRMT R7, R16, 0x3340, R7 ;  /* 0x0000334010077816 */ /* 0x000fe40000000007 */
[----:B------:R-:W-:Y:S01]  /*4900*/  IADD3 R16, P1, R6, UR4, RZ ;  /* 0x0000000406107c10 */ /* 0x000fe2000ff3e0ff */
[----:B---3--:R0:W-:Y:S01]  /*4910*/  @!P0 STG.E.128 desc[UR6][R2.64], R8 ;  /* 0x0000000802008986 */ /* 0x0081e2000c101d06 */
[----:B------:R-:W-:Y:S02]  /*4920*/  PRMT R18, R18, 0x3340, R17 ;  /* 0x0000334012127816 */ /* 0x000fe40000000011 */
[----:B------:R-:W-:Y:S01]  /*4930*/  LEA.HI.X.SX32 R17, R6, UR5, 0x1, P1 ;  /* 0x0000000506117c11 */ /* 0x000fe200088f0eff */
[----:B----4-:R0:W-:Y:S01]  /*4940*/  @!P0 STG.E.128 desc[UR6][R4.64], R12 ;  /* 0x0000000c04008986 */ /* 0x0101e2000c101d06 */
[----:B------:R-:W-:-:S02]  /*4950*/  PRMT R6, R19, 0x5410, R0 ;  /* 0x0000541013067816 */ /* 0x000fc40000000000 */
[----:B------:R-:W-:Y:S01]  /*4960*/  PRMT R7, R18, 0x5410, R7 ;  /* 0x0000541012077816 */ /* 0x000fe20000000007 */
[----:B0-----:R-:W-:Y:S06]  /*4970*/  @P6 EXIT ;  /* 0x000000000000694d */ /* 0x001fec0003800000 */
[----:B------:R-:W-:Y:S01]  /*4980*/  STG.E.64 desc[UR6][R16.64], R6 ;  /* 0x0000000610007986 */ /* 0x000fe2000c101b06 */
[----:B------:R-:W-:Y:S05]  /*4990*/  EXIT ;  /* 0x000000000000794d */ /* 0x000fea0003800000 */
.L_x_0:
[----:B------:R-:W-:-:S00]  /*49a0*/  BRA `(.L_x_0) ;  /* 0xfffffffc00fc7947 */ /* 0x000fc0000383ffff */
[----:B------:R-:W-:-:S00]  /*49b0*/  NOP ;  /* 0x0000000000007918 */ /* 0x000fc00000000000 */
        /* <DEDUP_REMOVED lines=12> */
.L_x_1:


//--------------------- .nv.global.init           --------------------------
	.section	.nv.global.init,"aw",@progbits
.nv.global.init:
	.type		_$_str,@object
	.size		_$_str,(_$_str_$_2 - _$_str)
_$_str:
        /*0000*/ 	.byte	0x5f, 0x5f, 0x43, 0x55, 0x44, 0x41, 0x5f, 0x46, 0x54, 0x5a, 0x00
	.type		_$_str_$_2,@object
	.size		_$_str_$_2,(.L_1 - _$_str_$_2)
_$_str_$_2:
        /*000b*/ 	.byte	0x5f, 0x5f, 0x43, 0x55, 0x44, 0x41, 0x5f, 0x50, 0x52, 0x45, 0x43, 0x5f, 0x53, 0x51, 0x52, 0x54
        /*001b*/ 	.byte	0x00
.L_1:


//--------------------- .nv.shared.triton_poi_fused__native_batch_norm_legit_no_training_add_cat_relu_threshold_backward_11 --------------------------
	.section	.nv.shared.triton_poi_fused__native_batch_norm_legit_no_training_add_cat_relu_threshold_backward_11,"aw",@nobits
	.sectionflags	@""
	.align	16
	.zero		1024


//--------------------- .nv.constant0.triton_poi_fused__native_batch_norm_legit_no_training_add_cat_relu_threshold_backward_11 --------------------------
	.section	.nv.constant0.triton_poi_fused__native_batch_norm_legit_no_training_add_cat_relu_threshold_backward_11,"a",@progbits
	.sectionflags	@""
	.align	4
.nv.constant0.triton_poi_fused__native_batch_norm_legit_no_training_add_cat_relu_threshold_backward_11:
	.zero		752
